//
// Generated by NVIDIA NVVM Compiler
//
// Compiler Build ID: CL-36424714
// Cuda compilation tools, release 13.0, V13.0.88
// Based on NVVM 20.0.0
//

.version 9.0
.target sm_100
.address_size 64

	// .globl	_Z6ASSIGNPdd
.func  (.param .b64 func_retval0) __internal_accurate_pow
(
	.param .b64 __internal_accurate_pow_param_0
)
;

.visible .entry _Z6ASSIGNPdd(
	.param .u64 .ptr .align 1 _Z6ASSIGNPdd_param_0,
	.param .f64 _Z6ASSIGNPdd_param_1
)
{
	.reg .b32 	%r<5>;
	.reg .b64 	%rd<5>;
	.reg .b64 	%fd<2>;

	ld.param.u64 	%rd1, [_Z6ASSIGNPdd_param_0];
	ld.param.f64 	%fd1, [_Z6ASSIGNPdd_param_1];
	cvta.to.global.u64 	%rd2, %rd1;
	mov.u32 	%r1, %tid.x;
	mov.u32 	%r2, %ctaid.x;
	mov.u32 	%r3, %ntid.x;
	mad.lo.s32 	%r4, %r2, %r3, %r1;
	mul.wide.s32 	%rd3, %r4, 8;
	add.s64 	%rd4, %rd2, %rd3;
	st.global.f64 	[%rd4], %fd1;
	ret;

}
	// .globl	_Z15DERIVATIVE_STEPPdS_S_S_di
.visible .entry _Z15DERIVATIVE_STEPPdS_S_S_di(
	.param .u64 .ptr .align 1 _Z15DERIVATIVE_STEPPdS_S_S_di_param_0,
	.param .u64 .ptr .align 1 _Z15DERIVATIVE_STEPPdS_S_S_di_param_1,
	.param .u64 .ptr .align 1 _Z15DERIVATIVE_STEPPdS_S_S_di_param_2,
	.param .u64 .ptr .align 1 _Z15DERIVATIVE_STEPPdS_S_S_di_param_3,
	.param .f64 _Z15DERIVATIVE_STEPPdS_S_S_di_param_4,
	.param .u32 _Z15DERIVATIVE_STEPPdS_S_S_di_param_5
)
{
	.reg .pred 	%p<4>;
	.reg .b32 	%r<9>;
	.reg .b64 	%rd<16>;
	.reg .b64 	%fd<17>;

	ld.param.u64 	%rd4, [_Z15DERIVATIVE_STEPPdS_S_S_di_param_0];
	ld.param.u64 	%rd5, [_Z15DERIVATIVE_STEPPdS_S_S_di_param_1];
	ld.param.u64 	%rd6, [_Z15DERIVATIVE_STEPPdS_S_S_di_param_2];
	ld.param.u64 	%rd7, [_Z15DERIVATIVE_STEPPdS_S_S_di_param_3];
	ld.param.f64 	%fd1, [_Z15DERIVATIVE_STEPPdS_S_S_di_param_4];
	ld.param.u32 	%r2, [_Z15DERIVATIVE_STEPPdS_S_S_di_param_5];
	cvta.to.global.u64 	%rd1, %rd5;
	cvta.to.global.u64 	%rd2, %rd7;
	cvta.to.global.u64 	%rd3, %rd6;
	mov.u32 	%r4, %tid.x;
	mov.u32 	%r5, %ctaid.x;
	mov.u32 	%r6, %ntid.x;
	mad.lo.s32 	%r7, %r5, %r6, %r4;
	setp.lt.s32 	%p1, %r7, 1;
	add.s32 	%r8, %r2, -1;
	setp.ge.s32 	%p2, %r7, %r8;
	or.pred  	%p3, %p1, %p2;
	@%p3 bra 	$L__BB1_2;
	cvta.to.global.u64 	%rd11, %rd4;
	mul.wide.u32 	%rd12, %r7, 8;
	add.s64 	%rd13, %rd11, %rd12;
	ld.global.f64 	%fd6, [%rd13+8];
	ld.global.f64 	%fd7, [%rd13+-8];
	sub.f64 	%fd8, %fd6, %fd7;
	rcp.rn.f64 	%fd9, %fd1;
	neg.f64 	%fd10, %fd9;
	add.f64 	%fd11, %fd10, %fd10;
	div.rn.f64 	%fd12, %fd8, %fd11;
	add.s64 	%rd14, %rd3, %rd12;
	ld.global.f64 	%fd13, [%rd14];
	add.f64 	%fd14, %fd13, %fd12;
	ld.global.f64 	%fd15, [%rd2];
	sub.f64 	%fd16, %fd14, %fd15;
	add.s64 	%rd15, %rd1, %rd12;
	st.global.f64 	[%rd15], %fd16;
	bra.uni 	$L__BB1_3;
$L__BB1_2:
	mul.wide.s32 	%rd8, %r7, 8;
	add.s64 	%rd9, %rd3, %rd8;
	ld.global.f64 	%fd2, [%rd9];
	ld.global.f64 	%fd3, [%rd2];
	sub.f64 	%fd4, %fd2, %fd3;
	mul.f64 	%fd5, %fd1, %fd4;
	add.s64 	%rd10, %rd1, %rd8;
	st.global.f64 	[%rd10], %fd5;
$L__BB1_3:
	ret;

}
	// .globl	_Z11UPDATE_STEPPdS_S_di
.visible .entry _Z11UPDATE_STEPPdS_S_di(
	.param .u64 .ptr .align 1 _Z11UPDATE_STEPPdS_S_di_param_0,
	.param .u64 .ptr .align 1 _Z11UPDATE_STEPPdS_S_di_param_1,
	.param .u64 .ptr .align 1 _Z11UPDATE_STEPPdS_S_di_param_2,
	.param .f64 _Z11UPDATE_STEPPdS_S_di_param_3,
	.param .u32 _Z11UPDATE_STEPPdS_S_di_param_4
)
{
	.reg .pred 	%p<4>;
	.reg .b32 	%r<9>;
	.reg .b64 	%rd<15>;
	.reg .b64 	%fd<14>;

	ld.param.u64 	%rd5, [_Z11UPDATE_STEPPdS_S_di_param_1];
	ld.param.u64 	%rd6, [_Z11UPDATE_STEPPdS_S_di_param_2];
	ld.param.f64 	%fd13, [_Z11UPDATE_STEPPdS_S_di_param_3];
	ld.param.u32 	%r2, [_Z11UPDATE_STEPPdS_S_di_param_4];
	cvta.to.global.u64 	%rd1, %rd6;
	mov.u32 	%r4, %tid.x;
	mov.u32 	%r5, %ctaid.x;
	mov.u32 	%r6, %ntid.x;
	mad.lo.s32 	%r7, %r5, %r6, %r4;
	setp.lt.s32 	%p1, %r7, 1;
	add.s32 	%r8, %r2, -1;
	setp.ge.s32 	%p2, %r7, %r8;
	or.pred  	%p3, %p1, %p2;
	@%p3 bra 	$L__BB2_2;
	cvt.u64.u32 	%rd14, %r7;
	mul.wide.u32 	%rd9, %r7, 8;
	add.s64 	%rd10, %rd1, %rd9;
	ld.global.f64 	%fd7, [%rd10+8];
	ld.global.f64 	%fd8, [%rd10+-8];
	add.f64 	%fd9, %fd7, %fd8;
	mul.f64 	%fd12, %fd13, %fd9;
	mov.f64 	%fd13, 0d3FE0000000000000;
	bra.uni 	$L__BB2_3;
$L__BB2_2:
	cvt.s64.s32 	%rd14, %r7;
	mul.wide.s32 	%rd7, %r7, 8;
	add.s64 	%rd8, %rd1, %rd7;
	ld.global.f64 	%fd12, [%rd8];
$L__BB2_3:
	cvta.to.global.u64 	%rd11, %rd5;
	shl.b64 	%rd12, %rd14, 3;
	add.s64 	%rd13, %rd11, %rd12;
	ld.global.f64 	%fd10, [%rd13];
	fma.rn.f64 	%fd11, %fd12, %fd13, %fd10;
	st.global.f64 	[%rd13], %fd11;
	ret;

}
	// .globl	_Z10FINAL_STEPPdS_di
.visible .entry _Z10FINAL_STEPPdS_di(
	.param .u64 .ptr .align 1 _Z10FINAL_STEPPdS_di_param_0,
	.param .u64 .ptr .align 1 _Z10FINAL_STEPPdS_di_param_1,
	.param .f64 _Z10FINAL_STEPPdS_di_param_2,
	.param .u32 _Z10FINAL_STEPPdS_di_param_3
)
{
	.reg .b32 	%r<5>;
	.reg .b64 	%rd<8>;
	.reg .b64 	%fd<4>;

	ld.param.u64 	%rd1, [_Z10FINAL_STEPPdS_di_param_0];
	ld.param.u64 	%rd2, [_Z10FINAL_STEPPdS_di_param_1];
	ld.param.f64 	%fd1, [_Z10FINAL_STEPPdS_di_param_2];
	cvta.to.global.u64 	%rd3, %rd1;
	cvta.to.global.u64 	%rd4, %rd2;
	mov.u32 	%r1, %tid.x;
	mov.u32 	%r2, %ctaid.x;
	mov.u32 	%r3, %ntid.x;
	mad.lo.s32 	%r4, %r2, %r3, %r1;
	mul.wide.s32 	%rd5, %r4, 8;
	add.s64 	%rd6, %rd4, %rd5;
	ld.global.f64 	%fd2, [%rd6];
	mul.f64 	%fd3, %fd1, %fd2;
	add.s64 	%rd7, %rd3, %rd5;
	st.global.f64 	[%rd7], %fd3;
	ret;

}
	// .globl	_Z18NORMALIZE_CONSTANTPdS_
.visible .entry _Z18NORMALIZE_CONSTANTPdS_(
	.param .u64 .ptr .align 1 _Z18NORMALIZE_CONSTANTPdS__param_0,
	.param .u64 .ptr .align 1 _Z18NORMALIZE_CONSTANTPdS__param_1
)
{
	.reg .pred 	%p<14>;
	.reg .b32 	%r<23>;
	.reg .b64 	%rd<7>;
	.reg .b64 	%fd<21>;

	ld.param.u64 	%rd2, [_Z18NORMALIZE_CONSTANTPdS__param_0];
	ld.param.u64 	%rd1, [_Z18NORMALIZE_CONSTANTPdS__param_1];
	cvta.to.global.u64 	%rd3, %rd2;
	mov.u32 	%r4, %tid.x;
	mov.u32 	%r5, %ctaid.x;
	mov.u32 	%r6, %ntid.x;
	mad.lo.s32 	%r7, %r5, %r6, %r4;
	mul.wide.s32 	%rd4, %r7, 8;
	add.s64 	%rd5, %rd3, %rd4;
	ld.global.f64 	%fd1, [%rd5];
	{
	.reg .b32 %temp; 
	mov.b64 	{%temp, %r1}, %fd1;
	}
	mov.f64 	%fd9, 0d4000000000000000;
	{
	.reg .b32 %temp; 
	mov.b64 	{%temp, %r8}, %fd9;
	}
	and.b32  	%r3, %r8, 2146435072;
	setp.eq.s32 	%p1, %r3, 1062207488;
	abs.f64 	%fd2, %fd1;
	{ // callseq 0, 0
	.param .b64 param0;
	st.param.f64 	[param0], %fd2;
	.param .b64 retval0;
	call.uni (retval0), 
	__internal_accurate_pow, 
	(
	param0
	);
	ld.param.f64 	%fd10, [retval0];
	} // callseq 0
	setp.lt.s32 	%p2, %r1, 0;
	neg.f64 	%fd12, %fd10;
	selp.f64 	%fd13, %fd12, %fd10, %p1;
	selp.f64 	%fd20, %fd13, %fd10, %p2;
	setp.neu.f64 	%p3, %fd1, 0d0000000000000000;
	@%p3 bra 	$L__BB4_2;
	setp.eq.s32 	%p4, %r3, 1062207488;
	selp.b32 	%r9, %r1, 0, %p4;
	setp.lt.s32 	%p5, %r8, 0;
	or.b32  	%r10, %r9, 2146435072;
	selp.b32 	%r11, %r10, %r9, %p5;
	mov.b32 	%r12, 0;
	mov.b64 	%fd20, {%r12, %r11};
$L__BB4_2:
	add.f64 	%fd14, %fd1, 0d4000000000000000;
	{
	.reg .b32 %temp; 
	mov.b64 	{%temp, %r13}, %fd14;
	}
	and.b32  	%r14, %r13, 2146435072;
	setp.ne.s32 	%p6, %r14, 2146435072;
	@%p6 bra 	$L__BB4_7;
	setp.num.f64 	%p7, %fd1, %fd1;
	@%p7 bra 	$L__BB4_5;
	mov.f64 	%fd15, 0d4000000000000000;
	add.rn.f64 	%fd20, %fd1, %fd15;
	bra.uni 	$L__BB4_7;
$L__BB4_5:
	setp.neu.f64 	%p8, %fd2, 0d7FF0000000000000;
	@%p8 bra 	$L__BB4_7;
	setp.lt.s32 	%p9, %r1, 0;
	setp.eq.s32 	%p10, %r3, 1062207488;
	setp.lt.s32 	%p11, %r8, 0;
	selp.b32 	%r16, 0, 2146435072, %p11;
	and.b32  	%r17, %r8, 2147483647;
	setp.ne.s32 	%p12, %r17, 1071644672;
	or.b32  	%r18, %r16, -2147483648;
	selp.b32 	%r19, %r18, %r16, %p12;
	selp.b32 	%r20, %r19, %r16, %p10;
	selp.b32 	%r21, %r20, %r16, %p9;
	mov.b32 	%r22, 0;
	mov.b64 	%fd20, {%r22, %r21};
$L__BB4_7:
	cvta.to.global.u64 	%rd6, %rd1;
	setp.eq.f64 	%p13, %fd1, 0d3FF0000000000000;
	selp.f64 	%fd16, 0d3FF0000000000000, %fd20, %p13;
	ld.global.f64 	%fd17, [%rd6];
	add.f64 	%fd18, %fd17, %fd16;
	st.global.f64 	[%rd6], %fd18;
	ret;

}
	// .globl	_Z18NORMALIZE_FUNCTIONPdS_
.visible .entry _Z18NORMALIZE_FUNCTIONPdS_(
	.param .u64 .ptr .align 1 _Z18NORMALIZE_FUNCTIONPdS__param_0,
	.param .u64 .ptr .align 1 _Z18NORMALIZE_FUNCTIONPdS__param_1
)
{
	.reg .b32 	%r<5>;
	.reg .b64 	%rd<7>;
	.reg .b64 	%fd<4>;

	ld.param.u64 	%rd1, [_Z18NORMALIZE_FUNCTIONPdS__param_0];
	ld.param.u64 	%rd2, [_Z18NORMALIZE_FUNCTIONPdS__param_1];
	cvta.to.global.u64 	%rd3, %rd2;
	cvta.to.global.u64 	%rd4, %rd1;
	mov.u32 	%r1, %tid.x;
	mov.u32 	%r2, %ctaid.x;
	mov.u32 	%r3, %ntid.x;
	mad.lo.s32 	%r4, %r2, %r3, %r1;
	mul.wide.s32 	%rd5, %r4, 8;
	add.s64 	%rd6, %rd4, %rd5;
	ld.global.f64 	%fd1, [%rd6];
	ld.global.f64 	%fd2, [%rd3];
	div.rn.f64 	%fd3, %fd1, %fd2;
	st.global.f64 	[%rd6], %fd3;
	ret;

}
.func  (.param .b64 func_retval0) __internal_accurate_pow(
	.param .b64 __internal_accurate_pow_param_0
)
{
	.reg .pred 	%p<8>;
	.reg .b32 	%r<49>;
	.reg .b32 	%f<3>;
	.reg .b64 	%fd<109>;

	ld.param.f64 	%fd10, [__internal_accurate_pow_param_0];
	{
	.reg .b32 %temp; 
	mov.b64 	{%temp, %r46}, %fd10;
	}
	{
	.reg .b32 %temp; 
	mov.b64 	{%r45, %temp}, %fd10;
	}
	shr.u32 	%r47, %r46, 20;
	setp.gt.u32 	%p1, %r46, 1048575;
	@%p1 bra 	$L__BB6_2;
	mul.f64 	%fd11, %fd10, 0d4350000000000000;
	{
	.reg .b32 %temp; 
	mov.b64 	{%temp, %r46}, %fd11;
	}
	{
	.reg .b32 %temp; 
	mov.b64 	{%r45, %temp}, %fd11;
	}
	shr.u32 	%r16, %r46, 20;
	add.s32 	%r47, %r16, -54;
$L__BB6_2:
	add.s32 	%r48, %r47, -1023;
	and.b32  	%r17, %r46, -2146435073;
	or.b32  	%r18, %r17, 1072693248;
	mov.b64 	%fd107, {%r45, %r18};
	setp.lt.u32 	%p2, %r18, 1073127583;
	@%p2 bra 	$L__BB6_4;
	{
	.reg .b32 %temp; 
	mov.b64 	{%r19, %temp}, %fd107;
	}
	{
	.reg .b32 %temp; 
	mov.b64 	{%temp, %r20}, %fd107;
	}
	add.s32 	%r21, %r20, -1048576;
	mov.b64 	%fd107, {%r19, %r21};
	add.s32 	%r48, %r47, -1022;
$L__BB6_4:
	add.f64 	%fd12, %fd107, 0dBFF0000000000000;
	add.f64 	%fd13, %fd107, 0d3FF0000000000000;
	rcp.approx.ftz.f64 	%fd14, %fd13;
	neg.f64 	%fd15, %fd13;
	fma.rn.f64 	%fd16, %fd15, %fd14, 0d3FF0000000000000;
	fma.rn.f64 	%fd17, %fd16, %fd16, %fd16;
	fma.rn.f64 	%fd18, %fd17, %fd14, %fd14;
	mul.f64 	%fd19, %fd12, %fd18;
	fma.rn.f64 	%fd20, %fd12, %fd18, %fd19;
	mul.f64 	%fd21, %fd20, %fd20;
	fma.rn.f64 	%fd22, %fd21, 0d3EB0F5FF7D2CAFE2, 0d3ED0F5D241AD3B5A;
	fma.rn.f64 	%fd23, %fd22, %fd21, 0d3EF3B20A75488A3F;
	fma.rn.f64 	%fd24, %fd23, %fd21, 0d3F1745CDE4FAECD5;
	fma.rn.f64 	%fd25, %fd24, %fd21, 0d3F3C71C7258A578B;
	fma.rn.f64 	%fd26, %fd25, %fd21, 0d3F6249249242B910;
	fma.rn.f64 	%fd27, %fd26, %fd21, 0d3F89999999999DFB;
	sub.f64 	%fd28, %fd12, %fd20;
	add.f64 	%fd29, %fd28, %fd28;
	neg.f64 	%fd30, %fd20;
	fma.rn.f64 	%fd31, %fd30, %fd12, %fd29;
	mul.f64 	%fd32, %fd18, %fd31;
	fma.rn.f64 	%fd33, %fd21, %fd27, 0d3FB5555555555555;
	mov.f64 	%fd34, 0d3FB5555555555555;
	sub.f64 	%fd35, %fd34, %fd33;
	fma.rn.f64 	%fd36, %fd21, %fd27, %fd35;
	add.f64 	%fd37, %fd36, 0dBC46A4CB00B9E7B0;
	add.f64 	%fd38, %fd33, %fd37;
	sub.f64 	%fd39, %fd33, %fd38;
	add.f64 	%fd40, %fd37, %fd39;
	mul.rn.f64 	%fd41, %fd20, %fd20;
	neg.f64 	%fd42, %fd41;
	fma.rn.f64 	%fd43, %fd20, %fd20, %fd42;
	{
	.reg .b32 %temp; 
	mov.b64 	{%r22, %temp}, %fd32;
	}
	{
	.reg .b32 %temp; 
	mov.b64 	{%temp, %r23}, %fd32;
	}
	add.s32 	%r24, %r23, 1048576;
	mov.b64 	%fd44, {%r22, %r24};
	fma.rn.f64 	%fd45, %fd20, %fd44, %fd43;
	mul.rn.f64 	%fd46, %fd41, %fd20;
	neg.f64 	%fd47, %fd46;
	fma.rn.f64 	%fd48, %fd41, %fd20, %fd47;
	fma.rn.f64 	%fd49, %fd41, %fd32, %fd48;
	fma.rn.f64 	%fd50, %fd45, %fd20, %fd49;
	mul.rn.f64 	%fd51, %fd38, %fd46;
	neg.f64 	%fd52, %fd51;
	fma.rn.f64 	%fd53, %fd38, %fd46, %fd52;
	fma.rn.f64 	%fd54, %fd38, %fd50, %fd53;
	fma.rn.f64 	%fd55, %fd40, %fd46, %fd54;
	add.f64 	%fd56, %fd51, %fd55;
	sub.f64 	%fd57, %fd51, %fd56;
	add.f64 	%fd58, %fd55, %fd57;
	add.f64 	%fd59, %fd20, %fd56;
	sub.f64 	%fd60, %fd20, %fd59;
	add.f64 	%fd61, %fd56, %fd60;
	add.f64 	%fd62, %fd58, %fd61;
	add.f64 	%fd63, %fd32, %fd62;
	add.f64 	%fd64, %fd59, %fd63;
	sub.f64 	%fd65, %fd59, %fd64;
	add.f64 	%fd66, %fd63, %fd65;
	xor.b32  	%r25, %r48, -2147483648;
	mov.b32 	%r26, 1127219200;
	mov.b64 	%fd67, {%r25, %r26};
	mov.b32 	%r27, -2147483648;
	mov.b64 	%fd68, {%r27, %r26};
	sub.f64 	%fd69, %fd67, %fd68;
	fma.rn.f64 	%fd70, %fd69, 0d3FE62E42FEFA39EF, %fd64;
	fma.rn.f64 	%fd71, %fd69, 0dBFE62E42FEFA39EF, %fd70;
	sub.f64 	%fd72, %fd71, %fd64;
	sub.f64 	%fd73, %fd66, %fd72;
	fma.rn.f64 	%fd74, %fd69, 0d3C7ABC9E3B39803F, %fd73;
	add.f64 	%fd75, %fd70, %fd74;
	sub.f64 	%fd76, %fd70, %fd75;
	add.f64 	%fd77, %fd74, %fd76;
	mov.f64 	%fd78, 0d4000000000000000;
	{
	.reg .b32 %temp; 
	mov.b64 	{%temp, %r28}, %fd78;
	}
	{
	.reg .b32 %temp; 
	mov.b64 	{%r29, %temp}, %fd78;
	}
	shl.b32 	%r30, %r28, 1;
	setp.gt.u32 	%p3, %r30, -33554433;
	and.b32  	%r31, %r28, -15728641;
	selp.b32 	%r32, %r31, %r28, %p3;
	mov.b64 	%fd79, {%r29, %r32};
	mul.rn.f64 	%fd80, %fd75, %fd79;
	neg.f64 	%fd81, %fd80;
	fma.rn.f64 	%fd82, %fd75, %fd79, %fd81;
	fma.rn.f64 	%fd83, %fd77, %fd79, %fd82;
	add.f64 	%fd4, %fd80, %fd83;
	sub.f64 	%fd84, %fd80, %fd4;
	add.f64 	%fd5, %fd83, %fd84;
	fma.rn.f64 	%fd85, %fd4, 0d3FF71547652B82FE, 0d4338000000000000;
	{
	.reg .b32 %temp; 
	mov.b64 	{%r13, %temp}, %fd85;
	}
	mov.f64 	%fd86, 0dC338000000000000;
	add.rn.f64 	%fd87, %fd85, %fd86;
	fma.rn.f64 	%fd88, %fd87, 0dBFE62E42FEFA39EF, %fd4;
	fma.rn.f64 	%fd89, %fd87, 0dBC7ABC9E3B39803F, %fd88;
	fma.rn.f64 	%fd90, %fd89, 0d3E5ADE1569CE2BDF, 0d3E928AF3FCA213EA;
	fma.rn.f64 	%fd91, %fd90, %fd89, 0d3EC71DEE62401315;
	fma.rn.f64 	%fd92, %fd91, %fd89, 0d3EFA01997C89EB71;
	fma.rn.f64 	%fd93, %fd92, %fd89, 0d3F2A01A014761F65;
	fma.rn.f64 	%fd94, %fd93, %fd89, 0d3F56C16C1852B7AF;
	fma.rn.f64 	%fd95, %fd94, %fd89, 0d3F81111111122322;
	fma.rn.f64 	%fd96, %fd95, %fd89, 0d3FA55555555502A1;
	fma.rn.f64 	%fd97, %fd96, %fd89, 0d3FC5555555555511;
	fma.rn.f64 	%fd98, %fd97, %fd89, 0d3FE000000000000B;
	fma.rn.f64 	%fd99, %fd98, %fd89, 0d3FF0000000000000;
	fma.rn.f64 	%fd100, %fd99, %fd89, 0d3FF0000000000000;
	{
	.reg .b32 %temp; 
	mov.b64 	{%r14, %temp}, %fd100;
	}
	{
	.reg .b32 %temp; 
	mov.b64 	{%temp, %r15}, %fd100;
	}
	shl.b32 	%r33, %r13, 20;
	add.s32 	%r34, %r33, %r15;
	mov.b64 	%fd108, {%r14, %r34};
	{
	.reg .b32 %temp; 
	mov.b64 	{%temp, %r35}, %fd4;
	}
	mov.b32 	%f2, %r35;
	abs.f32 	%f1, %f2;
	setp.lt.f32 	%p4, %f1, 0f4086232B;
	@%p4 bra 	$L__BB6_7;
	setp.lt.f64 	%p5, %fd4, 0d0000000000000000;
	add.f64 	%fd101, %fd4, 0d7FF0000000000000;
	selp.f64 	%fd108, 0d0000000000000000, %fd101, %p5;
	setp.geu.f32 	%p6, %f1, 0f40874800;
	@%p6 bra 	$L__BB6_7;
	shr.u32 	%r36, %r13, 31;
	add.s32 	%r37, %r13, %r36;
	shr.s32 	%r38, %r37, 1;
	shl.b32 	%r39, %r38, 20;
	add.s32 	%r40, %r15, %r39;
	mov.b64 	%fd102, {%r14, %r40};
	sub.s32 	%r41, %r13, %r38;
	shl.b32 	%r42, %r41, 20;
	add.s32 	%r43, %r42, 1072693248;
	mov.b32 	%r44, 0;
	mov.b64 	%fd103, {%r44, %r43};
	mul.f64 	%fd108, %fd103, %fd102;
$L__BB6_7:
	abs.f64 	%fd104, %fd108;
	setp.eq.f64 	%p7, %fd104, 0d7FF0000000000000;
	fma.rn.f64 	%fd105, %fd108, %fd5, %fd108;
	selp.f64 	%fd106, %fd108, %fd105, %p7;
	st.param.f64 	[func_retval0], %fd106;
	ret;

}


// ===== COMPILED SASS (sm_100) =====

	.target	sm_100

	.elftype	@"ET_EXEC"


//--------------------- .note.nv.tkinfo           --------------------------
	.section	.note.nv.tkinfo,"",@"SHT_NOTE"
	.sectionflags	@"SHF_NOTE_NV_TKINFO"
	.tkinfo
        /*0018*/ 	.word	0x00000002
        /*0030*/ 	.string	""
        /*0030*/ 	.string	"ptxas"
        /*0030*/ 	.string	"Cuda compilation tools, release 13.0, V13.0.88"
        /*0030*/ 	.string	"Build cuda_13.0.r13.0/compiler.36424714_0"
        /*0030*/ 	.string	"-arch sm_100 -m 64 "



//--------------------- .note.nv.cuinfo           --------------------------
	.section	.note.nv.cuinfo,"",@"SHT_NOTE"
	.sectionflags	@"SHF_NOTE_NV_CUINFO"
        /*0018*/ 	.short	0x0002
        /*001a*/ 	.short	0x0064
        /*001c*/ 	.short	0x0082
	.zero		2


//--------------------- .nv.info                  --------------------------
	.section	.nv.info,"",@"SHT_CUDA_INFO"
	.align	4


	//----- nvinfo : EIATTR_REGCOUNT
	.align		4
        /*0000*/ 	.byte	0x04, 0x2f
        /*0002*/ 	.short	(.L_1 - .L_0)
	.align		4
.L_0:
        /*0004*/ 	.word	index@(_Z6ASSIGNPdd)
        /*0008*/ 	.word	0x0000000a


	//----- nvinfo : EIATTR_FRAME_SIZE
	.align		4
.L_1:
        /*000c*/ 	.byte	0x04, 0x11
        /*000e*/ 	.short	(.L_3 - .L_2)
	.align		4
.L_2:
        /*0010*/ 	.word	index@(_Z6ASSIGNPdd)
        /*0014*/ 	.word	0x00000000


	//----- nvinfo : EIATTR_REGCOUNT
	.align		4
.L_3:
        /*0018*/ 	.byte	0x04, 0x2f
        /*001a*/ 	.short	(.L_5 - .L_4)
	.align		4
.L_4:
        /*001c*/ 	.word	index@(_Z15DERIVATIVE_STEPPdS_S_S_di)
        /*0020*/ 	.word	0x00000019


	//----- nvinfo : EIATTR_FRAME_SIZE
	.align		4
.L_5:
        /*0024*/ 	.byte	0x04, 0x11
        /*0026*/ 	.short	(.L_7 - .L_6)
	.align		4
.L_6:
        /*0028*/ 	.word	index@($__internal_2_$__cuda_sm20_div_rn_f64_full)
        /*002c*/ 	.word	0x00000000


	//----- nvinfo : EIATTR_FRAME_SIZE
	.align		4
.L_7:
        /*0030*/ 	.byte	0x04, 0x11
        /*0032*/ 	.short	(.L_9 - .L_8)
	.align		4
.L_8:
        /*0034*/ 	.word	index@($__internal_1_$__cuda_sm20_dblrcp_rn_slowpath_v3)
        /*0038*/ 	.word	0x00000000


	//----- nvinfo : EIATTR_FRAME_SIZE
	.align		4
.L_9:
        /*003c*/ 	.byte	0x04, 0x11
        /*003e*/ 	.short	(.L_11 - .L_10)
	.align		4
.L_10:
        /*0040*/ 	.word	index@(_Z15DERIVATIVE_STEPPdS_S_S_di)
        /*0044*/ 	.word	0x00000000


	//----- nvinfo : EIATTR_REGCOUNT
	.align		4
.L_11:
        /*0048*/ 	.byte	0x04, 0x2f
        /*004a*/ 	.short	(.L_13 - .L_12)
	.align		4
.L_12:
        /*004c*/ 	.word	index@(_Z11UPDATE_STEPPdS_S_di)
        /*0050*/ 	.word	0x00000010


	//----- nvinfo : EIATTR_FRAME_SIZE
	.align		4
.L_13:
        /*0054*/ 	.byte	0x04, 0x11
        /*0056*/ 	.short	(.L_15 - .L_14)
	.align		4
.L_14:
        /*0058*/ 	.word	index@(_Z11UPDATE_STEPPdS_S_di)
        /*005c*/ 	.word	0x00000000


	//----- nvinfo : EIATTR_REGCOUNT
	.align		4
.L_15:
        /*0060*/ 	.byte	0x04, 0x2f
        /*0062*/ 	.short	(.L_17 - .L_16)
	.align		4
.L_16:
        /*0064*/ 	.word	index@(_Z10FINAL_STEPPdS_di)
        /*0068*/ 	.word	0x0000000c


	//----- nvinfo : EIATTR_FRAME_SIZE
	.align		4
.L_17:
        /*006c*/ 	.byte	0x04, 0x11
        /*006e*/ 	.short	(.L_19 - .L_18)
	.align		4
.L_18:
        /*0070*/ 	.word	index@(_Z10FINAL_STEPPdS_di)
        /*0074*/ 	.word	0x00000000


	//----- nvinfo : EIATTR_REGCOUNT
	.align		4
.L_19:
        /*0078*/ 	.byte	0x04, 0x2f
        /*007a*/ 	.short	(.L_21 - .L_20)
	.align		4
.L_20:
        /*007c*/ 	.word	index@(_Z18NORMALIZE_CONSTANTPdS_)
        /*0080*/ 	.word	0x0000001e


	//----- nvinfo : EIATTR_FRAME_SIZE
	.align		4
.L_21:
        /*0084*/ 	.byte	0x04, 0x11
        /*0086*/ 	.short	(.L_23 - .L_22)
	.align		4
.L_22:
        /*0088*/ 	.word	index@($_Z18NORMALIZE_CONSTANTPdS_$__internal_accurate_pow)
        /*008c*/ 	.word	0x00000000


	//----- nvinfo : EIATTR_FRAME_SIZE
	.align		4
.L_23:
        /*0090*/ 	.byte	0x04, 0x11
        /*0092*/ 	.short	(.L_25 - .L_24)
	.align		4
.L_24:
        /*0094*/ 	.word	index@(_Z18NORMALIZE_CONSTANTPdS_)
        /*0098*/ 	.word	0x00000000


	//----- nvinfo : EIATTR_REGCOUNT
	.align		4
.L_25:
        /*009c*/ 	.byte	0x04, 0x2f
        /*009e*/ 	.short	(.L_27 - .L_26)
	.align		4
.L_26:
        /*00a0*/ 	.word	index@(_Z18NORMALIZE_FUNCTIONPdS_)
        /*00a4*/ 	.word	0x0000001a


	//----- nvinfo : EIATTR_FRAME_SIZE
	.align		4
.L_27:
        /*00a8*/ 	.byte	0x04, 0x11
        /*00aa*/ 	.short	(.L_29 - .L_28)
	.align		4
.L_28:
        /*00ac*/ 	.word	index@($__internal_0_$__cuda_sm20_div_rn_f64_full)
        /*00b0*/ 	.word	0x00000000


	//----- nvinfo : EIATTR_FRAME_SIZE
	.align		4
.L_29:
        /*00b4*/ 	.byte	0x04, 0x11
        /*00b6*/ 	.short	(.L_31 - .L_30)
	.align		4
.L_30:
        /*00b8*/ 	.word	index@(_Z18NORMALIZE_FUNCTIONPdS_)
        /*00bc*/ 	.word	0x00000000


	//----- nvinfo : EIATTR_MIN_STACK_SIZE
	.align		4
.L_31:
        /*00c0*/ 	.byte	0x04, 0x12
        /*00c2*/ 	.short	(.L_33 - .L_32)
	.align		4
.L_32:
        /*00c4*/ 	.word	index@(_Z18NORMALIZE_FUNCTIONPdS_)
        /*00c8*/ 	.word	0x00000000


	//----- nvinfo : EIATTR_MIN_STACK_SIZE
	.align		4
.L_33:
        /*00cc*/ 	.byte	0x04, 0x12
        /*00ce*/ 	.short	(.L_35 - .L_34)
	.align		4
.L_34:
        /*00d0*/ 	.word	index@(_Z18NORMALIZE_CONSTANTPdS_)
        /*00d4*/ 	.word	0x00000000


	//----- nvinfo : EIATTR_MIN_STACK_SIZE
	.align		4
.L_35:
        /*00d8*/ 	.byte	0x04, 0x12
        /*00da*/ 	.short	(.L_37 - .L_36)
	.align		4
.L_36:
        /*00dc*/ 	.word	index@(_Z10FINAL_STEPPdS_di)
        /*00e0*/ 	.word	0x00000000


	//----- nvinfo : EIATTR_MIN_STACK_SIZE
	.align		4
.L_37:
        /*00e4*/ 	.byte	0x04, 0x12
        /*00e6*/ 	.short	(.L_39 - .L_38)
	.align		4
.L_38:
        /*00e8*/ 	.word	index@(_Z11UPDATE_STEPPdS_S_di)
        /*00ec*/ 	.word	0x00000000


	//----- nvinfo : EIATTR_MIN_STACK_SIZE
	.align		4
.L_39:
        /*00f0*/ 	.byte	0x04, 0x12
        /*00f2*/ 	.short	(.L_41 - .L_40)
	.align		4
.L_40:
        /*00f4*/ 	.word	index@(_Z15DERIVATIVE_STEPPdS_S_S_di)
        /*00f8*/ 	.word	0x00000000


	//----- nvinfo : EIATTR_MIN_STACK_SIZE
	.align		4
.L_41:
        /*00fc*/ 	.byte	0x04, 0x12
        /*00fe*/ 	.short	(.L_43 - .L_42)
	.align		4
.L_42:
        /*0100*/ 	.word	index@(_Z6ASSIGNPdd)
        /*0104*/ 	.word	0x00000000
.L_43:


//--------------------- .nv.compat                --------------------------
	.section	.nv.compat,"",@"SHT_CUDA_COMPAT_INFO"
	.align	4
        /*0000*/ 	.byte	0x02, 0x09, 0x00, 0x00, 0x02, 0x02, 0x01, 0x00, 0x02, 0x05, 0x05, 0x00, 0x03, 0x07, 0x01, 0x01
        /*0010*/ 	.byte	0x02, 0x03, 0x00, 0x00, 0x02, 0x06, 0x01, 0x00, 0x04, 0x0b, 0x08, 0x00, 0x01, 0x00, 0x00, 0x00
        /*0020*/ 	.byte	0x00, 0x00, 0x00, 0x00


//--------------------- .nv.info._Z18NORMALIZE_FUNCTIONPdS_ --------------------------
	.section	.nv.info._Z18NORMALIZE_FUNCTIONPdS_,"",@"SHT_CUDA_INFO"
	.sectionflags	@""
	.align	4


	//----- nvinfo : EIATTR_CUDA_API_VERSION
	.align		4
        /*0000*/ 	.byte	0x04, 0x37
        /*0002*/ 	.short	(.L_45 - .L_44)
.L_44:
        /*0004*/ 	.word	0x00000082


	//----- nvinfo : EIATTR_KPARAM_INFO
	.align		4
.L_45:
        /*0008*/ 	.byte	0x04, 0x17
        /*000a*/ 	.short	(.L_47 - .L_46)
.L_46:
        /*000c*/ 	.word	0x00000000
        /*0010*/ 	.short	0x0001
        /*0012*/ 	.short	0x0008
        /*0014*/ 	.byte	0x00, 0xf5, 0x21, 0x00


	//----- nvinfo : EIATTR_KPARAM_INFO
	.align		4
.L_47:
        /*0018*/ 	.byte	0x04, 0x17
        /*001a*/ 	.short	(.L_49 - .L_48)
.L_48:
        /*001c*/ 	.word	0x00000000
        /*0020*/ 	.short	0x0000
        /*0022*/ 	.short	0x0000
        /*0024*/ 	.byte	0x00, 0xf5, 0x21, 0x00


	//----- nvinfo : EIATTR_SPARSE_MMA_MASK
	.align		4
.L_49:
        /*0028*/ 	.byte	0x03, 0x50
        /*002a*/ 	.short	0x0000


	//----- nvinfo : EIATTR_MAXREG_COUNT
	.align		4
        /*002c*/ 	.byte	0x03, 0x1b
        /*002e*/ 	.short	0x00ff


	//----- nvinfo : EIATTR_MERCURY_ISA_VERSION
	.align		4
        /*0030*/ 	.byte	0x03, 0x5f
        /*0032*/ 	.short	0x0101


	//----- nvinfo : EIATTR_VRC_CTA_INIT_COUNT
	.align		4
        /*0034*/ 	.byte	0x02, 0x4a
	.zero		1
	.zero		1


	//----- nvinfo : EIATTR_EXIT_INSTR_OFFSETS
	.align		4
        /*0038*/ 	.byte	0x04, 0x1c
        /*003a*/ 	.short	(.L_51 - .L_50)


	//   ....[0]....
.L_50:
        /*003c*/ 	.word	0x00000200


	//----- nvinfo : EIATTR_CRS_STACK_SIZE
	.align		4
.L_51:
        /*0040*/ 	.byte	0x04, 0x1e
        /*0042*/ 	.short	(.L_53 - .L_52)
.L_52:
        /*0044*/ 	.word	0x00000000


	//----- nvinfo : EIATTR_CBANK_PARAM_SIZE
	.align		4
.L_53:
        /*0048*/ 	.byte	0x03, 0x19
        /*004a*/ 	.short	0x0010


	//----- nvinfo : EIATTR_PARAM_CBANK
	.align		4
        /*004c*/ 	.byte	0x04, 0x0a
        /*004e*/ 	.short	(.L_55 - .L_54)
	.align		4
.L_54:
        /*0050*/ 	.word	index@(.nv.constant0._Z18NORMALIZE_FUNCTIONPdS_)
        /*0054*/ 	.short	0x0380
        /*0056*/ 	.short	0x0010


	//----- nvinfo : EIATTR_SW_WAR
	.align		4
.L_55:
        /*0058*/ 	.byte	0x04, 0x36
        /*005a*/ 	.short	(.L_57 - .L_56)
.L_56:
        /*005c*/ 	.word	0x00000008
.L_57:


//--------------------- .nv.info._Z18NORMALIZE_CONSTANTPdS_ --------------------------
	.section	.nv.info._Z18NORMALIZE_CONSTANTPdS_,"",@"SHT_CUDA_INFO"
	.sectionflags	@""
	.align	4


	//----- nvinfo : EIATTR_CUDA_API_VERSION
	.align		4
        /*0000*/ 	.byte	0x04, 0x37
        /*0002*/ 	.short	(.L_59 - .L_58)
.L_58:
        /*0004*/ 	.word	0x00000082


	//----- nvinfo : EIATTR_KPARAM_INFO
	.align		4
.L_59:
        /*0008*/ 	.byte	0x04, 0x17
        /*000a*/ 	.short	(.L_61 - .L_60)
.L_60:
        /*000c*/ 	.word	0x00000000
        /*0010*/ 	.short	0x0001
        /*0012*/ 	.short	0x0008
        /*0014*/ 	.byte	0x00, 0xf5, 0x21, 0x00


	//----- nvinfo : EIATTR_KPARAM_INFO
	.align		4
.L_61:
        /*0018*/ 	.byte	0x04, 0x17
        /*001a*/ 	.short	(.L_63 - .L_62)
.L_62:
        /*001c*/ 	.word	0x00000000
        /*0020*/ 	.short	0x0000
        /*0022*/ 	.short	0x0000
        /*0024*/ 	.byte	0x00, 0xf5, 0x21, 0x00


	//----- nvinfo : EIATTR_SPARSE_MMA_MASK
	.align		4
.L_63:
        /*0028*/ 	.byte	0x03, 0x50
        /*002a*/ 	.short	0x0000


	//----- nvinfo : EIATTR_MAXREG_COUNT
	.align		4
        /*002c*/ 	.byte	0x03, 0x1b
        /*002e*/ 	.short	0x00ff


	//----- nvinfo : EIATTR_MERCURY_ISA_VERSION
	.align		4
        /*0030*/ 	.byte	0x03, 0x5f
        /*0032*/ 	.short	0x0101


	//----- nvinfo : EIATTR_VRC_CTA_INIT_COUNT
	.align		4
        /*0034*/ 	.byte	0x02, 0x4a
	.zero		1
	.zero		1


	//----- nvinfo : EIATTR_EXIT_INSTR_OFFSETS
	.align		4
        /*0038*/ 	.byte	0x04, 0x1c
        /*003a*/ 	.short	(.L_65 - .L_64)


	//   ....[0]....
.L_64:
        /*003c*/ 	.word	0x00000240


	//----- nvinfo : EIATTR_CRS_STACK_SIZE
	.align		4
.L_65:
        /*0040*/ 	.byte	0x04, 0x1e
        /*0042*/ 	.short	(.L_67 - .L_66)
.L_66:
        /*0044*/ 	.word	0x00000000


	//----- nvinfo : EIATTR_CBANK_PARAM_SIZE
	.align		4
.L_67:
        /*0048*/ 	.byte	0x03, 0x19
        /*004a*/ 	.short	0x0010


	//----- nvinfo : EIATTR_PARAM_CBANK
	.align		4
        /*004c*/ 	.byte	0x04, 0x0a
        /*004e*/ 	.short	(.L_69 - .L_68)
	.align		4
.L_68:
        /*0050*/ 	.word	index@(.nv.constant0._Z18NORMALIZE_CONSTANTPdS_)
        /*0054*/ 	.short	0x0380
        /*0056*/ 	.short	0x0010


	//----- nvinfo : EIATTR_SW_WAR
	.align		4
.L_69:
        /*0058*/ 	.byte	0x04, 0x36
        /*005a*/ 	.short	(.L_71 - .L_70)
.L_70:
        /*005c*/ 	.word	0x00000008
.L_71:


//--------------------- .nv.info._Z10FINAL_STEPPdS_di --------------------------
	.section	.nv.info._Z10FINAL_STEPPdS_di,"",@"SHT_CUDA_INFO"
	.sectionflags	@""
	.align	4


	//----- nvinfo : EIATTR_CUDA_API_VERSION
	.align		4
        /*0000*/ 	.byte	0x04, 0x37
        /*0002*/ 	.short	(.L_73 - .L_72)
.L_72:
        /*0004*/ 	.word	0x00000082


	//----- nvinfo : EIATTR_KPARAM_INFO
	.align		4
.L_73:
        /*0008*/ 	.byte	0x04, 0x17
        /*000a*/ 	.short	(.L_75 - .L_74)
.L_74:
        /*000c*/ 	.word	0x00000000
        /*0010*/ 	.short	0x0003
        /*0012*/ 	.short	0x0018
        /*0014*/ 	.byte	0x00, 0xf0, 0x11, 0x00


	//----- nvinfo : EIATTR_KPARAM_INFO
	.align		4
.L_75:
        /*0018*/ 	.byte	0x04, 0x17
        /*001a*/ 	.short	(.L_77 - .L_76)
.L_76:
        /*001c*/ 	.word	0x00000000
        /*0020*/ 	.short	0x0002
        /*0022*/ 	.short	0x0010
        /*0024*/ 	.byte	0x00, 0xf0, 0x21, 0x00


	//----- nvinfo : EIATTR_KPARAM_INFO
	.align		4
.L_77:
        /*0028*/ 	.byte	0x04, 0x17
        /*002a*/ 	.short	(.L_79 - .L_78)
.L_78:
        /*002c*/ 	.word	0x00000000
        /*0030*/ 	.short	0x0001
        /*0032*/ 	.short	0x0008
        /*0034*/ 	.byte	0x00, 0xf5, 0x21, 0x00


	//----- nvinfo : EIATTR_KPARAM_INFO
	.align		4
.L_79:
        /*0038*/ 	.byte	0x04, 0x17
        /*003a*/ 	.short	(.L_81 - .L_80)
.L_80:
        /*003c*/ 	.word	0x00000000
        /*0040*/ 	.short	0x0000
        /*0042*/ 	.short	0x0000
        /*0044*/ 	.byte	0x00, 0xf5, 0x21, 0x00


	//----- nvinfo : EIATTR_SPARSE_MMA_MASK
	.align		4
.L_81:
        /*0048*/ 	.byte	0x03, 0x50
        /*004a*/ 	.short	0x0000


	//----- nvinfo : EIATTR_MAXREG_COUNT
	.align		4
        /*004c*/ 	.byte	0x03, 0x1b
        /*004e*/ 	.short	0x00ff


	//----- nvinfo : EIATTR_MERCURY_ISA_VERSION
	.align		4
        /*0050*/ 	.byte	0x03, 0x5f
        /*0052*/ 	.short	0x0101


	//----- nvinfo : EIATTR_VRC_CTA_INIT_COUNT
	.align		4
        /*0054*/ 	.byte	0x02, 0x4a
	.zero		1
	.zero		1


	//----- nvinfo : EIATTR_EXIT_INSTR_OFFSETS
	.align		4
        /*0058*/ 	.byte	0x04, 0x1c
        /*005a*/ 	.short	(.L_83 - .L_82)


	//   ....[0]....
.L_82:
        /*005c*/ 	.word	0x000000e0


	//----- nvinfo : EIATTR_CBANK_PARAM_SIZE
	.align		4
.L_83:
        /*0060*/ 	.byte	0x03, 0x19
        /*0062*/ 	.short	0x001c


	//----- nvinfo : EIATTR_PARAM_CBANK
	.align		4
        /*0064*/ 	.byte	0x04, 0x0a
        /*0066*/ 	.short	(.L_85 - .L_84)
	.align		4
.L_84:
        /*0068*/ 	.word	index@(.nv.constant0._Z10FINAL_STEPPdS_di)
        /*006c*/ 	.short	0x0380
        /*006e*/ 	.short	0x001c


	//----- nvinfo : EIATTR_SW_WAR
	.align		4
.L_85:
        /*0070*/ 	.byte	0x04, 0x36
        /*0072*/ 	.short	(.L_87 - .L_86)
.L_86:
        /*0074*/ 	.word	0x00000008
.L_87:


//--------------------- .nv.info._Z11UPDATE_STEPPdS_S_di --------------------------
	.section	.nv.info._Z11UPDATE_STEPPdS_S_di,"",@"SHT_CUDA_INFO"
	.sectionflags	@""
	.align	4


	//----- nvinfo : EIATTR_CUDA_API_VERSION
	.align		4
        /*0000*/ 	.byte	0x04, 0x37
        /*0002*/ 	.short	(.L_89 - .L_88)
.L_88:
        /*0004*/ 	.word	0x00000082


	//----- nvinfo : EIATTR_KPARAM_INFO
	.align		4
.L_89:
        /*0008*/ 	.byte	0x04, 0x17
        /*000a*/ 	.short	(.L_91 - .L_90)
.L_90:
        /*000c*/ 	.word	0x00000000
        /*0010*/ 	.short	0x0004
        /*0012*/ 	.short	0x0020
        /*0014*/ 	.byte	0x00, 0xf0, 0x11, 0x00


	//----- nvinfo : EIATTR_KPARAM_INFO
	.align		4
.L_91:
        /*0018*/ 	.byte	0x04, 0x17
        /*001a*/ 	.short	(.L_93 - .L_92)
.L_92:
        /*001c*/ 	.word	0x00000000
        /*0020*/ 	.short	0x0003
        /*0022*/ 	.short	0x0018
        /*0024*/ 	.byte	0x00, 0xf0, 0x21, 0x00


	//----- nvinfo : EIATTR_KPARAM_INFO
	.align		4
.L_93:
        /*0028*/ 	.byte	0x04, 0x17
        /*002a*/ 	.short	(.L_95 - .L_94)
.L_94:
        /*002c*/ 	.word	0x00000000
        /*0030*/ 	.short	0x0002
        /*0032*/ 	.short	0x0010
        /*0034*/ 	.byte	0x00, 0xf5, 0x21, 0x00


	//----- nvinfo : EIATTR_KPARAM_INFO
	.align		4
.L_95:
        /*0038*/ 	.byte	0x04, 0x17
        /*003a*/ 	.short	(.L_97 - .L_96)
.L_96:
        /*003c*/ 	.word	0x00000000
        /*0040*/ 	.short	0x0001
        /*0042*/ 	.short	0x0008
        /*0044*/ 	.byte	0x00, 0xf5, 0x21, 0x00


	//----- nvinfo : EIATTR_KPARAM_INFO
	.align		4
.L_97:
        /*0048*/ 	.byte	0x04, 0x17
        /*004a*/ 	.short	(.L_99 - .L_98)
.L_98:
        /*004c*/ 	.word	0x00000000
        /*0050*/ 	.short	0x0000
        /*0052*/ 	.short	0x0000
        /*0054*/ 	.byte	0x00, 0xf5, 0x21, 0x00


	//----- nvinfo : EIATTR_SPARSE_MMA_MASK
	.align		4
.L_99:
        /*0058*/ 	.byte	0x03, 0x50
        /*005a*/ 	.short	0x0000


	//----- nvinfo : EIATTR_MAXREG_COUNT
	.align		4
        /*005c*/ 	.byte	0x03, 0x1b
        /*005e*/ 	.short	0x00ff


	//----- nvinfo : EIATTR_MERCURY_ISA_VERSION
	.align		4
        /*0060*/ 	.byte	0x03, 0x5f
        /*0062*/ 	.short	0x0101


	//----- nvinfo : EIATTR_VRC_CTA_INIT_COUNT
	.align		4
        /*0064*/ 	.byte	0x02, 0x4a
	.zero		1
	.zero		1


	//----- nvinfo : EIATTR_EXIT_INSTR_OFFSETS
	.align		4
        /*0068*/ 	.byte	0x04, 0x1c
        /*006a*/ 	.short	(.L_101 - .L_100)


	//   ....[0]....
.L_100:
        /*006c*/ 	.word	0x00000240


	//----- nvinfo : EIATTR_CBANK_PARAM_SIZE
	.align		4
.L_101:
        /*0070*/ 	.byte	0x03, 0x19
        /*0072*/ 	.short	0x0024


	//----- nvinfo : EIATTR_PARAM_CBANK
	.align		4
        /*0074*/ 	.byte	0x04, 0x0a
        /*0076*/ 	.short	(.L_103 - .L_102)
	.align		4
.L_102:
        /*0078*/ 	.word	index@(.nv.constant0._Z11UPDATE_STEPPdS_S_di)
        /*007c*/ 	.short	0x0380
        /*007e*/ 	.short	0x0024


	//----- nvinfo : EIATTR_SW_WAR
	.align		4
.L_103:
        /*0080*/ 	.byte	0x04, 0x36
        /*0082*/ 	.short	(.L_105 - .L_104)
.L_104:
        /*0084*/ 	.word	0x00000008
.L_105:


//--------------------- .nv.info._Z15DERIVATIVE_STEPPdS_S_S_di --------------------------
	.section	.nv.info._Z15DERIVATIVE_STEPPdS_S_S_di,"",@"SHT_CUDA_INFO"
	.sectionflags	@""
	.align	4


	//----- nvinfo : EIATTR_CUDA_API_VERSION
	.align		4
        /*0000*/ 	.byte	0x04, 0x37
        /*0002*/ 	.short	(.L_107 - .L_106)
.L_106:
        /*0004*/ 	.word	0x00000082


	//----- nvinfo : EIATTR_KPARAM_INFO
	.align		4
.L_107:
        /*0008*/ 	.byte	0x04, 0x17
        /*000a*/ 	.short	(.L_109 - .L_108)
.L_108:
        /*000c*/ 	.word	0x00000000
        /*0010*/ 	.short	0x0005
        /*0012*/ 	.short	0x0028
        /*0014*/ 	.byte	0x00, 0xf0, 0x11, 0x00


	//----- nvinfo : EIATTR_KPARAM_INFO
	.align		4
.L_109:
        /*0018*/ 	.byte	0x04, 0x17
        /*001a*/ 	.short	(.L_111 - .L_110)
.L_110:
        /*001c*/ 	.word	0x00000000
        /*0020*/ 	.short	0x0004
        /*0022*/ 	.short	0x0020
        /*0024*/ 	.byte	0x00, 0xf0, 0x21, 0x00


	//----- nvinfo : EIATTR_KPARAM_INFO
	.align		4
.L_111:
        /*0028*/ 	.byte	0x04, 0x17
        /*002a*/ 	.short	(.L_113 - .L_112)
.L_112:
        /*002c*/ 	.word	0x00000000
        /*0030*/ 	.short	0x0003
        /*0032*/ 	.short	0x0018
        /*0034*/ 	.byte	0x00, 0xf5, 0x21, 0x00


	//----- nvinfo : EIATTR_KPARAM_INFO
	.align		4
.L_113:
        /*0038*/ 	.byte	0x04, 0x17
        /*003a*/ 	.short	(.L_115 - .L_114)
.L_114:
        /*003c*/ 	.word	0x00000000
        /*0040*/ 	.short	0x0002
        /*0042*/ 	.short	0x0010
        /*0044*/ 	.byte	0x00, 0xf5, 0x21, 0x00


	//----- nvinfo : EIATTR_KPARAM_INFO
	.align		4
.L_115:
        /*0048*/ 	.byte	0x04, 0x17
        /*004a*/ 	.short	(.L_117 - .L_116)
.L_116:
        /*004c*/ 	.word	0x00000000
        /*0050*/ 	.short	0x0001
        /*0052*/ 	.short	0x0008
        /*0054*/ 	.byte	0x00, 0xf5, 0x21, 0x00


	//----- nvinfo : EIATTR_KPARAM_INFO
	.align		4
.L_117:
        /*0058*/ 	.byte	0x04, 0x17
        /*005a*/ 	.short	(.L_119 - .L_118)
.L_118:
        /*005c*/ 	.word	0x00000000
        /*0060*/ 	.short	0x0000
        /*0062*/ 	.short	0x0000
        /*0064*/ 	.byte	0x00, 0xf5, 0x21, 0x00


	//----- nvinfo : EIATTR_SPARSE_MMA_MASK
	.align		4
.L_119:
        /*0068*/ 	.byte	0x03, 0x50
        /*006a*/ 	.short	0x0000


	//----- nvinfo : EIATTR_MAXREG_COUNT
	.align		4
        /*006c*/ 	.byte	0x03, 0x1b
        /*006e*/ 	.short	0x00ff


	//----- nvinfo : EIATTR_MERCURY_ISA_VERSION
	.align		4
        /*0070*/ 	.byte	0x03, 0x5f
        /*0072*/ 	.short	0x0101


	//----- nvinfo : EIATTR_VRC_CTA_INIT_COUNT
	.align		4
        /*0074*/ 	.byte	0x02, 0x4a
	.zero		1
	.zero		1


	//----- nvinfo : EIATTR_EXIT_INSTR_OFFSETS
	.align		4
        /*0078*/ 	.byte	0x04, 0x1c
        /*007a*/ 	.short	(.L_121 - .L_120)


	//   ....[0]....
.L_120:
        /*007c*/ 	.word	0x000003c0


	//   ....[1]....
        /*0080*/ 	.word	0x00000480


	//----- nvinfo : EIATTR_CRS_STACK_SIZE
	.align		4
.L_121:
        /*0084*/ 	.byte	0x04, 0x1e
        /*0086*/ 	.short	(.L_123 - .L_122)
.L_122:
        /*0088*/ 	.word	0x00000000


	//----- nvinfo : EIATTR_CBANK_PARAM_SIZE
	.align		4
.L_123:
        /*008c*/ 	.byte	0x03, 0x19
        /*008e*/ 	.short	0x002c


	//----- nvinfo : EIATTR_PARAM_CBANK
	.align		4
        /*0090*/ 	.byte	0x04, 0x0a
        /*0092*/ 	.short	(.L_125 - .L_124)
	.align		4
.L_124:
        /*0094*/ 	.word	index@(.nv.constant0._Z15DERIVATIVE_STEPPdS_S_S_di)
        /*0098*/ 	.short	0x0380
        /*009a*/ 	.short	0x002c


	//----- nvinfo : EIATTR_SW_WAR
	.align		4
.L_125:
        /*009c*/ 	.byte	0x04, 0x36
        /*009e*/ 	.short	(.L_127 - .L_126)
.L_126:
        /*00a0*/ 	.word	0x00000008
.L_127:


//--------------------- .nv.info._Z6ASSIGNPdd     --------------------------
	.section	.nv.info._Z6ASSIGNPdd,"",@"SHT_CUDA_INFO"
	.sectionflags	@""
	.align	4


	//----- nvinfo : EIATTR_CUDA_API_VERSION
	.align		4
        /*0000*/ 	.byte	0x04, 0x37
        /*0002*/ 	.short	(.L_129 - .L_128)
.L_128:
        /*0004*/ 	.word	0x00000082


	//----- nvinfo : EIATTR_KPARAM_INFO
	.align		4
.L_129:
        /*0008*/ 	.byte	0x04, 0x17
        /*000a*/ 	.short	(.L_131 - .L_130)
.L_130:
        /*000c*/ 	.word	0x00000000
        /*0010*/ 	.short	0x0001
        /*0012*/ 	.short	0x0008
        /*0014*/ 	.byte	0x00, 0xf0, 0x21, 0x00


	//----- nvinfo : EIATTR_KPARAM_INFO
	.align		4
.L_131:
        /*0018*/ 	.byte	0x04, 0x17
        /*001a*/ 	.short	(.L_133 - .L_132)
.L_132:
        /*001c*/ 	.word	0x00000000
        /*0020*/ 	.short	0x0000
        /*0022*/ 	.short	0x0000
        /*0024*/ 	.byte	0x00, 0xf5, 0x21, 0x00


	//----- nvinfo : EIATTR_SPARSE_MMA_MASK
	.align		4
.L_133:
        /*0028*/ 	.byte	0x03, 0x50
        /*002a*/ 	.short	0x0000


	//----- nvinfo : EIATTR_MAXREG_COUNT
	.align		4
        /*002c*/ 	.byte	0x03, 0x1b
        /*002e*/ 	.short	0x00ff


	//----- nvinfo : EIATTR_MERCURY_ISA_VERSION
	.align		4
        /*0030*/ 	.byte	0x03, 0x5f
        /*0032*/ 	.short	0x0101


	//----- nvinfo : EIATTR_VRC_CTA_INIT_COUNT
	.align		4
        /*0034*/ 	.byte	0x02, 0x4a
	.zero		1
	.zero		1


	//----- nvinfo : EIATTR_EXIT_INSTR_OFFSETS
	.align		4
        /*0038*/ 	.byte	0x04, 0x1c
        /*003a*/ 	.short	(.L_135 - .L_134)


	//   ....[0]....
.L_134:
        /*003c*/ 	.word	0x000000a0


	//----- nvinfo : EIATTR_CBANK_PARAM_SIZE
	.align		4
.L_135:
        /*0040*/ 	.byte	0x03, 0x19
        /*0042*/ 	.short	0x0010


	//----- nvinfo : EIATTR_PARAM_CBANK
	.align		4
        /*0044*/ 	.byte	0x04, 0x0a
        /*0046*/ 	.short	(.L_137 - .L_136)
	.align		4
.L_136:
        /*0048*/ 	.word	index@(.nv.constant0._Z6ASSIGNPdd)
        /*004c*/ 	.short	0x0380
        /*004e*/ 	.short	0x0010


	//----- nvinfo : EIATTR_SW_WAR
	.align		4
.L_137:
        /*0050*/ 	.byte	0x04, 0x36
        /*0052*/ 	.short	(.L_139 - .L_138)
.L_138:
        /*0054*/ 	.word	0x00000008
.L_139:


//--------------------- .nv.callgraph             --------------------------
	.section	.nv.callgraph,"",@"SHT_CUDA_CALLGRAPH"
	.align	4
	.sectionentsize	8
	.align		4
        /*0000*/ 	.word	0x00000000
	.align		4
        /*0004*/ 	.word	0xffffffff
	.align		4
        /*0008*/ 	.word	0x00000000
	.align		4
        /*000c*/ 	.word	0xfffffffe
	.align		4
        /*0010*/ 	.word	0x00000000
	.align		4
        /*0014*/ 	.word	0xfffffffd
	.align		4
        /*0018*/ 	.word	0x00000000
	.align		4
        /*001c*/ 	.word	0xfffffffc


//--------------------- .text._Z18NORMALIZE_FUNCTIONPdS_ --------------------------
	.section	.text._Z18NORMALIZE_FUNCTIONPdS_,"ax",@progbits
	.align	128
        .global         _Z18NORMALIZE_FUNCTIONPdS_
        .type           _Z18NORMALIZE_FUNCTIONPdS_,@function
        .size           _Z18NORMALIZE_FUNCTIONPdS_,(.L_x_29 - _Z18NORMALIZE_FUNCTIONPdS_)
        .other          _Z18NORMALIZE_FUNCTIONPdS_,@"STO_CUDA_ENTRY STV_DEFAULT"
_Z18NORMALIZE_FUNCTIONPdS_:
.text._Z18NORMALIZE_FUNCTIONPdS_:
[----:B------:R-:W-:Y:S08]  /*0000*/  LDC R1, c[0x0][0x37c] ;  /* 0x0000df00ff017b82 */ /* 0x000ff00000000800 */
[----:B------:R-:W0:Y:S01]  /*0010*/  LDC.64 R6, c[0x0][0x388] ;  /* 0x0000e200ff067b82 */ /* 0x000e220000000a00 */
[----:B------:R-:W0:Y:S01]  /*0020*/  LDCU.64 UR4, c[0x0][0x358] ;  /* 0x00006b00ff0477ac */ /* 0x000e220008000a00 */
[----:B------:R-:W1:Y:S06]  /*0030*/  S2R R3, SR_TID.X ;  /* 0x0000000000037919 */ /* 0x000e6c0000002100 */
[----:B------:R-:W1:Y:S08]  /*0040*/  S2UR UR6, SR_CTAID.X ;  /* 0x00000000000679c3 */ /* 0x000e700000002500 */
[----:B------:R-:W1:Y:S01]  /*0050*/  LDC R0, c[0x0][0x360] ;  /* 0x0000d800ff007b82 */ /* 0x000e620000000800 */
[----:B0-----:R-:W2:Y:S07]  /*0060*/  LDG.E.64 R6, desc[UR4][R6.64] ;  /* 0x0000000406067981 */ /* 0x001eae000c1e1b00 */
[----:B------:R-:W0:Y:S01]  /*0070*/  LDC.64 R4, c[0x0][0x380] ;  /* 0x0000e000ff047b82 */ /* 0x000e220000000a00 */
[----:B-1----:R-:W-:-:S04]  /*0080*/  IMAD R3, R0, UR6, R3 ;  /* 0x0000000600037c24 */ /* 0x002fc8000f8e0203 */
[----:B0-----:R-:W-:-:S05]  /*0090*/  IMAD.WIDE R4, R3, 0x8, R4 ;  /* 0x0000000803047825 */ /* 0x001fca00078e0204 */
[----:B------:R-:W3:Y:S01]  /*00a0*/  LDG.E.64 R8, desc[UR4][R4.64] ;  /* 0x0000000404087981 */ /* 0x000ee2000c1e1b00 */
[----:B------:R-:W-:Y:S01]  /*00b0*/  IMAD.MOV.U32 R2, RZ, RZ, 0x1 ;  /* 0x00000001ff027424 */ /* 0x000fe200078e00ff */
[----:B------:R-:W-:Y:S01]  /*00c0*/  BSSY.RECONVERGENT B0, `(.L_x_0) ;  /* 0x0000012000007945 */ /* 0x000fe20003800200 */
[----:B--2---:R-:W0:Y:S04]  /*00d0*/  MUFU.RCP64H R3, R7 ;  /* 0x0000000700037308 */ /* 0x004e280000001800 */
[----:B0-----:R-:W-:-:S08]  /*00e0*/  DFMA R10, -R6, R2, 1 ;  /* 0x3ff00000060a742b */ /* 0x001fd00000000102 */
[----:B------:R-:W-:Y:S01]  /*00f0*/  DFMA R10, R10, R10, R10 ;  /* 0x0000000a0a0a722b */ /* 0x000fe2000000000a */
[----:B---3--:R-:W-:-:S07]  /*0100*/  FSETP.GEU.AND P1, PT, |R9|, 6.5827683646048100446e-37, PT ;  /* 0x036000000900780b */ /* 0x008fce0003f2e200 */
[----:B------:R-:W-:-:S08]  /*0110*/  DFMA R10, R2, R10, R2 ;  /* 0x0000000a020a722b */ /* 0x000fd00000000002 */
[----:B------:R-:W-:-:S08]  /*0120*/  DFMA R2, -R6, R10, 1 ;  /* 0x3ff000000602742b */ /* 0x000fd0000000010a */
[----:B------:R-:W-:-:S08]  /*0130*/  DFMA R2, R10, R2, R10 ;  /* 0x000000020a02722b */ /* 0x000fd0000000000a */
[----:B------:R-:W-:-:S08]  /*0140*/  DMUL R10, R8, R2 ;  /* 0x00000002080a7228 */ /* 0x000fd00000000000 */
[----:B------:R-:W-:-:S08]  /*0150*/  DFMA R12, -R6, R10, R8 ;  /* 0x0000000a060c722b */ /* 0x000fd00000000108 */
[----:B------:R-:W-:-:S10]  /*0160*/  DFMA R2, R2, R12, R10 ;  /* 0x0000000c0202722b */ /* 0x000fd4000000000a */
[----:B------:R-:W-:-:S05]  /*0170*/  FFMA R0, RZ, R7, R3 ;  /* 0x00000007ff007223 */ /* 0x000fca0000000003 */
[----:B------:R-:W-:-:S13]  /*0180*/  FSETP.GT.AND P0, PT, |R0|, 1.469367938527859385e-39, PT ;  /* 0x001000000000780b */ /* 0x000fda0003f04200 */
[----:B------:R-:W-:Y:S05]  /*0190*/  @P0 BRA P1, `(.L_x_1) ;  /* 0x0000000000100947 */ /* 0x000fea0000800000 */
[----:B------:R-:W-:-:S07]  /*01a0*/  MOV R0, 0x1c0 ;  /* 0x000001c000007802 */ /* 0x000fce0000000f00 */
[----:B------:R-:W-:Y:S05]  /*01b0*/  CALL.REL.NOINC `($__internal_0_$__cuda_sm20_div_rn_f64_full) ;  /* 0x0000000000147944 */ /* 0x000fea0003c00000 */
[----:B------:R-:W-:Y:S02]  /*01c0*/  IMAD.MOV.U32 R2, RZ, RZ, R12 ;  /* 0x000000ffff027224 */ /* 0x000fe400078e000c */
[----:B------:R-:W-:-:S07]  /*01d0*/  IMAD.MOV.U32 R3, RZ, RZ, R13 ;  /* 0x000000ffff037224 */ /* 0x000fce00078e000d */
.L_x_1:
[----:B------:R-:W-:Y:S05]  /*01e0*/  BSYNC.RECONVERGENT B0 ;  /* 0x0000000000007941 */ /* 0x000fea0003800200 */
.L_x_0:
[----:B------:R-:W-:Y:S01]  /*01f0*/  STG.E.64 desc[UR4][R4.64], R2 ;  /* 0x0000000204007986 */ /* 0x000fe2000c101b04 */
[----:B------:R-:W-:Y:S05]  /*0200*/  EXIT ;  /* 0x000000000000794d */ /* 0x000fea0003800000 */
        .weak           $__internal_0_$__cuda_sm20_div_rn_f64_full
        .type           $__internal_0_$__cuda_sm20_div_rn_f64_full,@function
        .size           $__internal_0_$__cuda_sm20_div_rn_f64_full,(.L_x_29 - $__internal_0_$__cuda_sm20_div_rn_f64_full)
$__internal_0_$__cuda_sm20_div_rn_f64_full:
[C---:B------:R-:W-:Y:S01]  /*0210*/  FSETP.GEU.AND P0, PT, |R7|.reuse, 1.469367938527859385e-39, PT ;  /* 0x001000000700780b */ /* 0x040fe20003f0e200 */
[----:B------:R-:W-:Y:S01]  /*0220*/  IMAD.MOV.U32 R16, RZ, RZ, 0x1 ;  /* 0x00000001ff107424 */ /* 0x000fe200078e00ff */
[----:B------:R-:W-:Y:S01]  /*0230*/  LOP3.LUT R2, R7, 0x800fffff, RZ, 0xc0, !PT ;  /* 0x800fffff07027812 */ /* 0x000fe200078ec0ff */
[----:B------:R-:W-:Y:S01]  /*0240*/  BSSY.RECONVERGENT B1, `(.L_x_2) ;  /* 0x0000055000017945 */ /* 0x000fe20003800200 */
[C---:B------:R-:W-:Y:S02]  /*0250*/  FSETP.GEU.AND P2, PT, |R9|.reuse, 1.469367938527859385e-39, PT ;  /* 0x001000000900780b */ /* 0x040fe40003f4e200 */
[----:B------:R-:W-:Y:S01]  /*0260*/  LOP3.LUT R3, R2, 0x3ff00000, RZ, 0xfc, !PT ;  /* 0x3ff0000002037812 */ /* 0x000fe200078efcff */
[----:B------:R-:W-:Y:S01]  /*0270*/  IMAD.MOV.U32 R2, RZ, RZ, R6 ;  /* 0x000000ffff027224 */ /* 0x000fe200078e0006 */
[----:B------:R-:W-:Y:S02]  /*0280*/  LOP3.LUT R12, R9, 0x7ff00000, RZ, 0xc0, !PT ;  /* 0x7ff00000090c7812 */ /* 0x000fe400078ec0ff */
[----:B------:R-:W-:-:S03]  /*0290*/  LOP3.LUT R15, R7, 0x7ff00000, RZ, 0xc0, !PT ;  /* 0x7ff00000070f7812 */ /* 0x000fc600078ec0ff */
[----:B------:R-:W-:Y:S01]  /*02a0*/  @!P0 DMUL R2, R6, 8.98846567431157953865e+307 ;  /* 0x7fe0000006028828 */ /* 0x000fe20000000000 */
[----:B------:R-:W-:-:S03]  /*02b0*/  ISETP.GE.U32.AND P1, PT, R12, R15, PT ;  /* 0x0000000f0c00720c */ /* 0x000fc60003f26070 */
[----:B------:R-:W-:Y:S01]  /*02c0*/  @!P2 LOP3.LUT R13, R7, 0x7ff00000, RZ, 0xc0, !PT ;  /* 0x7ff00000070da812 */ /* 0x000fe200078ec0ff */
[----:B------:R-:W-:Y:S01]  /*02d0*/  @!P2 IMAD.MOV.U32 R18, RZ, RZ, RZ ;  /* 0x000000ffff12a224 */ /* 0x000fe200078e00ff */
[----:B------:R-:W0:Y:S02]  /*02e0*/  MUFU.RCP64H R17, R3 ;  /* 0x0000000300117308 */ /* 0x000e240000001800 */
[----:B------:R-:W-:Y:S01]  /*02f0*/  @!P2 ISETP.GE.U32.AND P3, PT, R12, R13, PT ;  /* 0x0000000d0c00a20c */ /* 0x000fe20003f66070 */
[----:B------:R-:W-:-:S05]  /*0300*/  IMAD.MOV.U32 R13, RZ, RZ, 0x1ca00000 ;  /* 0x1ca00000ff0d7424 */ /* 0x000fca00078e00ff */
[----:B------:R-:W-:-:S04]  /*0310*/  @!P2 SEL R19, R13, 0x63400000, !P3 ;  /* 0x634000000d13a807 */ /* 0x000fc80005800000 */
[----:B------:R-:W-:-:S04]  /*0320*/  @!P2 LOP3.LUT R19, R19, 0x80000000, R9, 0xf8, !PT ;  /* 0x800000001313a812 */ /* 0x000fc800078ef809 */
[----:B------:R-:W-:Y:S01]  /*0330*/  @!P2 LOP3.LUT R19, R19, 0x100000, RZ, 0xfc, !PT ;  /* 0x001000001313a812 */ /* 0x000fe200078efcff */
[----:B0-----:R-:W-:-:S08]  /*0340*/  DFMA R10, R16, -R2, 1 ;  /* 0x3ff00000100a742b */ /* 0x001fd00000000802 */
[----:B------:R-:W-:-:S08]  /*0350*/  DFMA R10, R10, R10, R10 ;  /* 0x0000000a0a0a722b */ /* 0x000fd0000000000a */
[----:B------:R-:W-:Y:S01]  /*0360*/  DFMA R16, R16, R10, R16 ;  /* 0x0000000a1010722b */ /* 0x000fe20000000010 */
[----:B------:R-:W-:Y:S01]  /*0370*/  SEL R11, R13, 0x63400000, !P1 ;  /* 0x634000000d0b7807 */ /* 0x000fe20004800000 */
[----:B------:R-:W-:-:S03]  /*0380*/  IMAD.MOV.U32 R10, RZ, RZ, R8 ;  /* 0x000000ffff0a7224 */ /* 0x000fc600078e0008 */
[----:B------:R-:W-:-:S03]  /*0390*/  LOP3.LUT R11, R11, 0x800fffff, R9, 0xf8, !PT ;  /* 0x800fffff0b0b7812 */ /* 0x000fc600078ef809 */
[----:B------:R-:W-:-:S03]  /*03a0*/  DFMA R20, R16, -R2, 1 ;  /* 0x3ff000001014742b */ /* 0x000fc60000000802 */
[----:B------:R-:W-:-:S05]  /*03b0*/  @!P2 DFMA R10, R10, 2, -R18 ;  /* 0x400000000a0aa82b */ /* 0x000fca0000000812 */
[----:B------:R-:W-:Y:S01]  /*03c0*/  DFMA R16, R16, R20, R16 ;  /* 0x000000141010722b */ /* 0x000fe20000000010 */
[----:B------:R-:W-:Y:S02]  /*03d0*/  IMAD.MOV.U32 R21, RZ, RZ, R12 ;  /* 0x000000ffff157224 */ /* 0x000fe400078e000c */
[----:B------:R-:W-:Y:S01]  /*03e0*/  IMAD.MOV.U32 R20, RZ, RZ, R15 ;  /* 0x000000ffff147224 */ /* 0x000fe200078e000f */
[----:B------:R-:W-:Y:S02]  /*03f0*/  @!P0 LOP3.LUT R20, R3, 0x7ff00000, RZ, 0xc0, !PT ;  /* 0x7ff0000003148812 */ /* 0x000fe400078ec0ff */
[----:B------:R-:W-:Y:S02]  /*0400*/  @!P2 LOP3.LUT R21, R11, 0x7ff00000, RZ, 0xc0, !PT ;  /* 0x7ff000000b15a812 */ /* 0x000fe400078ec0ff */
[----:B------:R-:W-:Y:S01]  /*0410*/  DMUL R18, R16, R10 ;  /* 0x0000000a10127228 */ /* 0x000fe20000000000 */
[----:B------:R-:W-:Y:S02]  /*0420*/  VIADD R23, R20, 0xffffffff ;  /* 0xffffffff14177836 */ /* 0x000fe40000000000 */
[----:B------:R-:W-:-:S05]  /*0430*/  VIADD R22, R21, 0xffffffff ;  /* 0xffffffff15167836 */ /* 0x000fca0000000000 */
[----:B------:R-:W-:Y:S01]  /*0440*/  DFMA R14, R18, -R2, R10 ;  /* 0x80000002120e722b */ /* 0x000fe2000000000a */
[----:B------:R-:W-:-:S04]  /*0450*/  ISETP.GT.U32.AND P0, PT, R22, 0x7feffffe, PT ;  /* 0x7feffffe1600780c */ /* 0x000fc80003f04070 */
[----:B------:R-:W-:-:S03]  /*0460*/  ISETP.GT.U32.OR P0, PT, R23, 0x7feffffe, P0 ;  /* 0x7feffffe1700780c */ /* 0x000fc60000704470 */
[----:B------:R-:W-:-:S10]  /*0470*/  DFMA R14, R16, R14, R18 ;  /* 0x0000000e100e722b */ /* 0x000fd40000000012 */
[----:B------:R-:W-:Y:S05]  /*0480*/  @P0 BRA `(.L_x_3) ;  /* 0x00000000006c0947 */ /* 0x000fea0003800000 */
[----:B------:R-:W-:-:S04]  /*0490*/  LOP3.LUT R9, R7, 0x7ff00000, RZ, 0xc0, !PT ;  /* 0x7ff0000007097812 */ /* 0x000fc800078ec0ff */
[CC--:B------:R-:W-:Y:S02]  /*04a0*/  VIADDMNMX R8, R12.reuse, -R9.reuse, 0xb9600000, !PT ;  /* 0xb96000000c087446 */ /* 0x0c0fe40007800909 */
[----:B------:R-:W-:Y:S02]  /*04b0*/  ISETP.GE.U32.AND P0, PT, R12, R9, PT ;  /* 0x000000090c00720c */ /* 0x000fe40003f06070 */
[----:B------:R-:W-:Y:S02]  /*04c0*/  VIMNMX R8, PT, PT, R8, 0x46a00000, PT ;  /* 0x46a0000008087848 */ /* 0x000fe40003fe0100 */
[----:B------:R-:W-:-:S05]  /*04d0*/  SEL R13, R13, 0x63400000, !P0 ;  /* 0x634000000d0d7807 */ /* 0x000fca0004000000 */
[----:B------:R-:W-:Y:S02]  /*04e0*/  IMAD.IADD R16, R8, 0x1, -R13 ;  /* 0x0000000108107824 */ /* 0x000fe400078e0a0d */
[----:B------:R-:W-:Y:S02]  /*04f0*/  IMAD.MOV.U32 R8, RZ, RZ, RZ ;  /* 0x000000ffff087224 */ /* 0x000fe400078e00ff */
[----:B------:R-:W-:-:S06]  /*0500*/  VIADD R9, R16, 0x7fe00000 ;  /* 0x7fe0000010097836 */ /* 0x000fcc0000000000 */
[----:B------:R-:W-:-:S10]  /*0510*/  DMUL R12, R14, R8 ;  /* 0x000000080e0c7228 */ /* 0x000fd40000000000 */
[----:B------:R-:W-:-:S13]  /*0520*/  FSETP.GTU.AND P0, PT, |R13|, 1.469367938527859385e-39, PT ;  /* 0x001000000d00780b */ /* 0x000fda0003f0c200 */
[----:B------:R-:W-:Y:S05]  /*0530*/  @P0 BRA `(.L_x_4) ;  /* 0x0000000000940947 */ /* 0x000fea0003800000 */
[----:B------:R-:W-:Y:S01]  /*0540*/  DFMA R2, R14, -R2, R10 ;  /* 0x800000020e02722b */ /* 0x000fe2000000000a */
[----:B------:R-:W-:-:S09]  /*0550*/  IMAD.MOV.U32 R8, RZ, RZ, RZ ;  /* 0x000000ffff087224 */ /* 0x000fd200078e00ff */
[C---:B------:R-:W-:Y:S02]  /*0560*/  FSETP.NEU.AND P0, PT, R3.reuse, RZ, PT ;  /* 0x000000ff0300720b */ /* 0x040fe40003f0d000 */
[----:B------:R-:W-:-:S04]  /*0570*/  LOP3.LUT R7, R3, 0x80000000, R7, 0x48, !PT ;  /* 0x8000000003077812 */ /* 0x000fc800078e4807 */
[----:B------:R-:W-:-:S07]  /*0580*/  LOP3.LUT R9, R7, R9, RZ, 0xfc, !PT ;  /* 0x0000000907097212 */ /* 0x000fce00078efcff */
[----:B------:R-:W-:Y:S05]  /*0590*/  @!P0 BRA `(.L_x_4) ;  /* 0x00000000007c8947 */ /* 0x000fea0003800000 */
[----:B------:R-:W-:Y:S01]  /*05a0*/  IMAD.MOV R3, RZ, RZ, -R16 ;  /* 0x000000ffff037224 */ /* 0x000fe200078e0a10 */
[----:B------:R-:W-:Y:S01]  /*05b0*/  DMUL.RP R8, R14, R8 ;  /* 0x000000080e087228 */ /* 0x000fe20000008000 */
[----:B------:R-:W-:-:S06]  /*05c0*/  IMAD.MOV.U32 R2, RZ, RZ, RZ ;  /* 0x000000ffff027224 */ /* 0x000fcc00078e00ff */
[----:B------:R-:W-:-:S03]  /*05d0*/  DFMA R2, R12, -R2, R14 ;  /* 0x800000020c02722b */ /* 0x000fc6000000000e */
[----:B------:R-:W-:-:S03]  /*05e0*/  LOP3.LUT R7, R9, R7, RZ, 0x3c, !PT ;  /* 0x0000000709077212 */ /* 0x000fc600078e3cff */
[----:B------:R-:W-:-:S04]  /*05f0*/  IADD3 R2, PT, PT, -R16, -0x43300000, RZ ;  /* 0xbcd0000010027810 */ /* 0x000fc80007ffe1ff */
[----:B------:R-:W-:-:S04]  /*0600*/  FSETP.NEU.AND P0, PT, |R3|, R2, PT ;  /* 0x000000020300720b */ /* 0x000fc80003f0d200 */
[----:B------:R-:W-:Y:S02]  /*0610*/  FSEL R12, R8, R12, !P0 ;  /* 0x0000000c080c7208 */ /* 0x000fe40004000000 */
[----:B------:R-:W-:Y:S01]  /*0620*/  FSEL R13, R7, R13, !P0 ;  /* 0x0000000d070d7208 */ /* 0x000fe20004000000 */
[----:B------:R-:W-:Y:S06]  /*0630*/  BRA `(.L_x_4) ;  /* 0x0000000000547947 */ /* 0x000fec0003800000 */
.L_x_3:
[----:B------:R-:W-:-:S14]  /*0640*/  DSETP.NAN.AND P0, PT, R8, R8, PT ;  /* 0x000000080800722a */ /* 0x000fdc0003f08000 */
[----:B------:R-:W-:Y:S05]  /*0650*/  @P0 BRA `(.L_x_5) ;  /* 0x0000000000440947 */ /* 0x000fea0003800000 */
[----:B------:R-:W-:-:S14]  /*0660*/  DSETP.NAN.AND P0, PT, R6, R6, PT ;  /* 0x000000060600722a */ /* 0x000fdc0003f08000 */
[----:B------:R-:W-:Y:S05]  /*0670*/  @P0 BRA `(.L_x_6) ;  /* 0x0000000000300947 */ /* 0x000fea0003800000 */
[----:B------:R-:W-:Y:S01]  /*0680*/  ISETP.NE.AND P0, PT, R21, R20, PT ;  /* 0x000000141500720c */ /* 0x000fe20003f05270 */
[----:B------:R-:W-:Y:S02]  /*0690*/  IMAD.MOV.U32 R12, RZ, RZ, 0x0 ;  /* 0x00000000ff0c7424 */ /* 0x000fe400078e00ff */
[----:B------:R-:W-:-:S10]  /*06a0*/  IMAD.MOV.U32 R13, RZ, RZ, -0x80000 ;  /* 0xfff80000ff0d7424 */ /* 0x000fd400078e00ff */
[----:B------:R-:W-:Y:S05]  /*06b0*/  @!P0 BRA `(.L_x_4) ;  /* 0x0000000000348947 */ /* 0x000fea0003800000 */
[----:B------:R-:W-:Y:S02]  /*06c0*/  ISETP.NE.AND P0, PT, R21, 0x7ff00000, PT ;  /* 0x7ff000001500780c */ /* 0x000fe40003f05270 */
[----:B------:R-:W-:Y:S02]  /*06d0*/  LOP3.LUT R13, R9, 0x80000000, R7, 0x48, !PT ;  /* 0x80000000090d7812 */ /* 0x000fe400078e4807 */
[----:B------:R-:W-:-:S13]  /*06e0*/  ISETP.EQ.OR P0, PT, R20, RZ, !P0 ;  /* 0x000000ff1400720c */ /* 0x000fda0004702670 */
[----:B------:R-:W-:Y:S01]  /*06f0*/  @P0 LOP3.LUT R2, R13, 0x7ff00000, RZ, 0xfc, !PT ;  /* 0x7ff000000d020812 */ /* 0x000fe200078efcff */
[----:B------:R-:W-:Y:S02]  /*0700*/  @!P0 IMAD.MOV.U32 R12, RZ, RZ, RZ ;  /* 0x000000ffff0c8224 */ /* 0x000fe400078e00ff */
[----:B------:R-:W-:Y:S02]  /*0710*/  @P0 IMAD.MOV.U32 R12, RZ, RZ, RZ ;  /* 0x000000ffff0c0224 */ /* 0x000fe400078e00ff */
[----:B------:R-:W-:Y:S01]  /*0720*/  @P0 IMAD.MOV.U32 R13, RZ, RZ, R2 ;  /* 0x000000ffff0d0224 */ /* 0x000fe200078e0002 */
[----:B------:R-:W-:Y:S06]  /*0730*/  BRA `(.L_x_4) ;  /* 0x0000000000147947 */ /* 0x000fec0003800000 */
.L_x_6:
[----:B------:R-:W-:Y:S01]  /*0740*/  LOP3.LUT R13, R7, 0x80000, RZ, 0xfc, !PT ;  /* 0x00080000070d7812 */ /* 0x000fe200078efcff */
[----:B------:R-:W-:Y:S01]  /*0750*/  IMAD.MOV.U32 R12, RZ, RZ, R6 ;  /* 0x000000ffff0c7224 */ /* 0x000fe200078e0006 */
[----:B------:R-:W-:Y:S06]  /*0760*/  BRA `(.L_x_4) ;  /* 0x0000000000087947 */ /* 0x000fec0003800000 */
.L_x_5:
[----:B------:R-:W-:Y:S01]  /*0770*/  LOP3.LUT R13, R9, 0x80000, RZ, 0xfc, !PT ;  /* 0x00080000090d7812 */ /* 0x000fe200078efcff */
[----:B------:R-:W-:-:S07]  /*0780*/  IMAD.MOV.U32 R12, RZ, RZ, R8 ;  /* 0x000000ffff0c7224 */ /* 0x000fce00078e0008 */
.L_x_4:
[----:B------:R-:W-:Y:S05]  /*0790*/  BSYNC.RECONVERGENT B1 ;  /* 0x0000000000017941 */ /* 0x000fea0003800200 */
.L_x_2:
[----:B------:R-:W-:Y:S02]  /*07a0*/  IMAD.MOV.U32 R2, RZ, RZ, R0 ;  /* 0x000000ffff027224 */ /* 0x000fe400078e0000 */
[----:B------:R-:W-:-:S04]  /*07b0*/  IMAD.MOV.U32 R3, RZ, RZ, 0x0 ;  /* 0x00000000ff037424 */ /* 0x000fc800078e00ff */
[----:B------:R-:W-:Y:S05]  /*07c0*/  RET.REL.NODEC R2 `(_Z18NORMALIZE_FUNCTIONPdS_) ;  /* 0xfffffff8020c7950 */ /* 0x000fea0003c3ffff */
.L_x_7:
[----:B------:R-:W-:-:S00]  /*07d0*/  BRA `(.L_x_7) ;  /* 0xfffffffc00fc7947 */ /* 0x000fc0000383ffff */
[----:B------:R-:W-:-:S00]  /*07e0*/  NOP ;  /* 0x0000000000007918 */ /* 0x000fc00000000000 */
        /* <DEDUP_REMOVED lines=9> */
.L_x_29:


//--------------------- .text._Z18NORMALIZE_CONSTANTPdS_ --------------------------
	.section	.text._Z18NORMALIZE_CONSTANTPdS_,"ax",@progbits
	.align	128
        .global         _Z18NORMALIZE_CONSTANTPdS_
        .type           _Z18NORMALIZE_CONSTANTPdS_,@function
        .size           _Z18NORMALIZE_CONSTANTPdS_,(.L_x_30 - _Z18NORMALIZE_CONSTANTPdS_)
        .other          _Z18NORMALIZE_CONSTANTPdS_,@"STO_CUDA_ENTRY STV_DEFAULT"
_Z18NORMALIZE_CONSTANTPdS_:
.text._Z18NORMALIZE_CONSTANTPdS_:
[----:B------:R-:W-:Y:S01]  /*0000*/  LDC R1, c[0x0][0x37c] ;  /* 0x0000df00ff017b82 */ /* 0x000fe20000000800 */
[----:B------:R-:W0:Y:S07]  /*0010*/  S2R R5, SR_TID.X ;  /* 0x0000000000057919 */ /* 0x000e2e0000002100 */
[----:B------:R-:W0:Y:S01]  /*0020*/  S2UR UR6, SR_CTAID.X ;  /* 0x00000000000679c3 */ /* 0x000e220000002500 */
[----:B------:R-:W1:Y:S07]  /*0030*/  LDCU.64 UR4, c[0x0][0x358] ;  /* 0x00006b00ff0477ac */ /* 0x000e6e0008000a00 */
[----:B------:R-:W0:Y:S08]  /*0040*/  LDC R0, c[0x0][0x360] ;  /* 0x0000d800ff007b82 */ /* 0x000e300000000800 */
[----:B------:R-:W2:Y:S01]  /*0050*/  LDC.64 R2, c[0x0][0x380] ;  /* 0x0000e000ff027b82 */ /* 0x000ea20000000a00 */
[----:B0-----:R-:W-:-:S04]  /*0060*/  IMAD R5, R0, UR6, R5 ;  /* 0x0000000600057c24 */ /* 0x001fc8000f8e0205 */
[----:B--2---:R-:W-:-:S06]  /*0070*/  IMAD.WIDE R2, R5, 0x8, R2 ;  /* 0x0000000805027825 */ /* 0x004fcc00078e0202 */
[----:B-1----:R-:W5:Y:S01]  /*0080*/  LDG.E.64 R2, desc[UR4][R2.64] ;  /* 0x0000000402027981 */ /* 0x002f62000c1e1b00 */
[----:B------:R-:W-:Y:S01]  /*0090*/  BSSY.RECONVERGENT B0, `(.L_x_8) ;  /* 0x0000003000007945 */ /* 0x000fe20003800200 */
[----:B------:R-:W-:-:S07]  /*00a0*/  MOV R0, 0xc0 ;  /* 0x000000c000007802 */ /* 0x000fce0000000f00 */
[----:B-----5:R-:W-:Y:S05]  /*00b0*/  CALL.REL.NOINC `($_Z18NORMALIZE_CONSTANTPdS_$__internal_accurate_pow) ;  /* 0x0000000000647944 */ /* 0x020fea0003c00000 */
[----:B------:R-:W-:Y:S05]  /*00c0*/  BSYNC.RECONVERGENT B0 ;  /* 0x0000000000007941 */ /* 0x000fea0003800200 */
.L_x_8:
[----:B------:R-:W0:Y:S02]  /*00d0*/  LDC.64 R6, c[0x0][0x388] ;  /* 0x0000e200ff067b82 */ /* 0x000e240000000a00 */
[----:B0-----:R0:W5:Y:S01]  /*00e0*/  LDG.E.64 R8, desc[UR4][R6.64] ;  /* 0x0000000406087981 */ /* 0x001162000c1e1b00 */
[C---:B------:R-:W-:Y:S01]  /*00f0*/  DADD R4, R2.reuse, 2 ;  /* 0x4000000002047429 */ /* 0x040fe20000000000 */
[----:B------:R-:W-:Y:S01]  /*0100*/  BSSY.RECONVERGENT B0, `(.L_x_9) ;  /* 0x000000f000007945 */ /* 0x000fe20003800200 */
[C---:B------:R-:W-:Y:S02]  /*0110*/  DSETP.NEU.AND P1, PT, R2.reuse, RZ, PT ;  /* 0x000000ff0200722a */ /* 0x040fe40003f2d000 */
[----:B------:R-:W-:-:S06]  /*0120*/  DSETP.NEU.AND P0, PT, R2, 1, PT ;  /* 0x3ff000000200742a */ /* 0x000fcc0003f0d000 */
[----:B------:R-:W-:Y:S01]  /*0130*/  LOP3.LUT R4, R5, 0x7ff00000, RZ, 0xc0, !PT ;  /* 0x7ff0000005047812 */ /* 0x000fe200078ec0ff */
[----:B------:R-:W-:-:S03]  /*0140*/  IMAD.MOV.U32 R5, RZ, RZ, R11 ;  /* 0x000000ffff057224 */ /* 0x000fc600078e000b */
[----:B------:R-:W-:Y:S01]  /*0150*/  ISETP.NE.AND P2, PT, R4, 0x7ff00000, PT ;  /* 0x7ff000000400780c */ /* 0x000fe20003f45270 */
[----:B------:R-:W-:Y:S01]  /*0160*/  IMAD.MOV.U32 R4, RZ, RZ, R10 ;  /* 0x000000ffff047224 */ /* 0x000fe200078e000a */
[----:B------:R-:W-:-:S11]  /*0170*/  @!P1 CS2R R4, SRZ ;  /* 0x0000000000049805 */ /* 0x000fd6000001ff00 */
[----:B0-----:R-:W-:Y:S05]  /*0180*/  @P2 BRA `(.L_x_10) ;  /* 0x0000000000182947 */ /* 0x001fea0003800000 */
[----:B------:R-:W-:-:S14]  /*0190*/  DSETP.NAN.AND P1, PT, R2, R2, PT ;  /* 0x000000020200722a */ /* 0x000fdc0003f28000 */
[----:B------:R-:W-:Y:S01]  /*01a0*/  @P1 DADD R4, R2, 2 ;  /* 0x4000000002041429 */ /* 0x000fe20000000000 */
[----:B------:R-:W-:Y:S10]  /*01b0*/  @P1 BRA `(.L_x_10) ;  /* 0x00000000000c1947 */ /* 0x000ff40003800000 */
[----:B------:R-:W-:-:S14]  /*01c0*/  DSETP.NEU.AND P1, PT, |R2|, +INF , PT ;  /* 0x7ff000000200742a */ /* 0x000fdc0003f2d200 */
[----:B------:R-:W-:Y:S02]  /*01d0*/  @!P1 IMAD.MOV.U32 R4, RZ, RZ, 0x0 ;  /* 0x00000000ff049424 */ /* 0x000fe400078e00ff */
[----:B------:R-:W-:-:S07]  /*01e0*/  @!P1 IMAD.MOV.U32 R5, RZ, RZ, 0x7ff00000 ;  /* 0x7ff00000ff059424 */ /* 0x000fce00078e00ff */
.L_x_10:
[----:B------:R-:W-:Y:S05]  /*01f0*/  BSYNC.RECONVERGENT B0 ;  /* 0x0000000000007941 */ /* 0x000fea0003800200 */
.L_x_9:
[----:B------:R-:W-:Y:S02]  /*0200*/  FSEL R2, R4, RZ, P0 ;  /* 0x000000ff04027208 */ /* 0x000fe40000000000 */
[----:B------:R-:W-:-:S06]  /*0210*/  FSEL R3, R5, 1.875, P0 ;  /* 0x3ff0000005037808 */ /* 0x000fcc0000000000 */
[----:B-----5:R-:W-:-:S07]  /*0220*/  DADD R8, R8, R2 ;  /* 0x0000000008087229 */ /* 0x020fce0000000002 */
[----:B------:R-:W-:Y:S01]  /*0230*/  STG.E.64 desc[UR4][R6.64], R8 ;  /* 0x0000000806007986 */ /* 0x000fe2000c101b04 */
[----:B------:R-:W-:Y:S05]  /*0240*/  EXIT ;  /* 0x000000000000794d */ /* 0x000fea0003800000 */
        .type           $_Z18NORMALIZE_CONSTANTPdS_$__internal_accurate_pow,@function
        .size           $_Z18NORMALIZE_CONSTANTPdS_$__internal_accurate_pow,(.L_x_30 - $_Z18NORMALIZE_CONSTANTPdS_$__internal_accurate_pow)
$_Z18NORMALIZE_CONSTANTPdS_$__internal_accurate_pow:
[----:B------:R-:W-:Y:S01]  /*0250*/  DADD R6, -RZ, |R2| ;  /* 0x00000000ff067229 */ /* 0x000fe20000000502 */
[----:B------:R-:W-:Y:S01]  /*0260*/  MOV R14, RZ ;  /* 0x000000ff000e7202 */ /* 0x000fe20000000f00 */
[----:B------:R-:W-:Y:S01]  /*0270*/  IMAD.MOV.U32 R10, RZ, RZ, 0x41ad3b5a ;  /* 0x41ad3b5aff0a7424 */ /* 0x000fe200078e00ff */
[----:B------:R-:W-:Y:S01]  /*0280*/  UMOV UR6, 0x7d2cafe2 ;  /* 0x7d2cafe200067882 */ /* 0x000fe20000000000 */
[----:B------:R-:W-:Y:S01]  /*0290*/  IMAD.MOV.U32 R11, RZ, RZ, 0x3ed0f5d2 ;  /* 0x3ed0f5d2ff0b7424 */ /* 0x000fe200078e00ff */
[----:B------:R-:W-:Y:S01]  /*02a0*/  UMOV UR7, 0x3eb0f5ff ;  /* 0x3eb0f5ff00077882 */ /* 0x000fe20000000000 */
[----:B------:R-:W-:Y:S01]  /*02b0*/  UMOV UR8, 0x3b39803f ;  /* 0x3b39803f00087882 */ /* 0x000fe20000000000 */
[----:B------:R-:W-:-:S03]  /*02c0*/  UMOV UR9, 0x3c7abc9e ;  /* 0x3c7abc9e00097882 */ /* 0x000fc60000000000 */
[----:B------:R-:W-:Y:S01]  /*02d0*/  ISETP.GT.U32.AND P0, PT, R7, 0xfffff, PT ;  /* 0x000fffff0700780c */ /* 0x000fe20003f04070 */
[----:B------:R-:W-:-:S12]  /*02e0*/  IMAD.MOV.U32 R4, RZ, RZ, R7 ;  /* 0x000000ffff047224 */ /* 0x000fd800078e0007 */
[----:B------:R-:W-:-:S10]  /*02f0*/  @!P0 DMUL R20, R6, 1.80143985094819840000e+16 ;  /* 0x4350000006148828 */ /* 0x000fd40000000000 */
[----:B------:R-:W-:Y:S01]  /*0300*/  @!P0 MOV R4, R21 ;  /* 0x0000001500048202 */ /* 0x000fe20000000f00 */
[----:B------:R-:W-:-:S03]  /*0310*/  @!P0 IMAD.MOV.U32 R6, RZ, RZ, R20 ;  /* 0x000000ffff068224 */ /* 0x000fc600078e0014 */
[----:B------:R-:W-:Y:S01]  /*0320*/  LOP3.LUT R4, R4, 0x800fffff, RZ, 0xc0, !PT ;  /* 0x800fffff04047812 */ /* 0x000fe200078ec0ff */
[----:B------:R-:W-:Y:S01]  /*0330*/  IMAD.MOV.U32 R12, RZ, RZ, R6 ;  /* 0x000000ffff0c7224 */ /* 0x000fe200078e0006 */
[----:B------:R-:W-:Y:S02]  /*0340*/  SHF.R.U32.HI R6, RZ, 0x14, R7 ;  /* 0x00000014ff067819 */ /* 0x000fe40000011607 */
[----:B------:R-:W-:Y:S02]  /*0350*/  LOP3.LUT R13, R4, 0x3ff00000, RZ, 0xfc, !PT ;  /* 0x3ff00000040d7812 */ /* 0x000fe400078efcff */
[----:B------:R-:W-:Y:S02]  /*0360*/  @!P0 LEA.HI R6, R21, 0xffffffca, RZ, 0xc ;  /* 0xffffffca15068811 */ /* 0x000fe400078f60ff */
[----:B------:R-:W-:Y:S02]  /*0370*/  ISETP.GE.U32.AND P1, PT, R13, 0x3ff6a09f, PT ;  /* 0x3ff6a09f0d00780c */ /* 0x000fe40003f26070 */
[----:B------:R-:W-:-:S11]  /*0380*/  IADD3 R7, PT, PT, R6, -0x3ff, RZ ;  /* 0xfffffc0106077810 */ /* 0x000fd60007ffe0ff */
[----:B------:R-:W-:Y:S02]  /*0390*/  @P1 VIADD R5, R13, 0xfff00000 ;  /* 0xfff000000d051836 */ /* 0x000fe40000000000 */
[----:B------:R-:W-:Y:S02]  /*03a0*/  @P1 VIADD R7, R6, 0xfffffc02 ;  /* 0xfffffc0206071836 */ /* 0x000fe40000000000 */
[----:B------:R-:W-:-:S03]  /*03b0*/  @P1 IMAD.MOV.U32 R13, RZ, RZ, R5 ;  /* 0x000000ffff0d1224 */ /* 0x000fc600078e0005 */
[----:B------:R-:W-:Y:S01]  /*03c0*/  LOP3.LUT R6, R7, 0x80000000, RZ, 0x3c, !PT ;  /* 0x8000000007067812 */ /* 0x000fe200078e3cff */
[----:B------:R-:W-:Y:S02]  /*03d0*/  IMAD.MOV.U32 R7, RZ, RZ, 0x43300000 ;  /* 0x43300000ff077424 */ /* 0x000fe400078e00ff */
[C---:B------:R-:W-:Y:S02]  /*03e0*/  DADD R8, R12.reuse, 1 ;  /* 0x3ff000000c087429 */ /* 0x040fe40000000000 */
[----:B------:R-:W-:-:S04]  /*03f0*/  DADD R12, R12, -1 ;  /* 0xbff000000c0c7429 */ /* 0x000fc80000000000 */
[----:B------:R-:W0:Y:S02]  /*0400*/  MUFU.RCP64H R15, R9 ;  /* 0x00000009000f7308 */ /* 0x000e240000001800 */
[----:B0-----:R-:W-:-:S08]  /*0410*/  DFMA R4, -R8, R14, 1 ;  /* 0x3ff000000804742b */ /* 0x001fd0000000010e */
[----:B------:R-:W-:-:S08]  /*0420*/  DFMA R4, R4, R4, R4 ;  /* 0x000000040404722b */ /* 0x000fd00000000004 */
[----:B------:R-:W-:-:S08]  /*0430*/  DFMA R14, R14, R4, R14 ;  /* 0x000000040e0e722b */ /* 0x000fd0000000000e */
[----:B------:R-:W-:-:S08]  /*0440*/  DMUL R4, R12, R14 ;  /* 0x0000000e0c047228 */ /* 0x000fd00000000000 */
[----:B------:R-:W-:-:S08]  /*0450*/  DFMA R4, R12, R14, R4 ;  /* 0x0000000e0c04722b */ /* 0x000fd00000000004 */
[----:B------:R-:W-:-:S08]  /*0460*/  DMUL R16, R4, R4 ;  /* 0x0000000404107228 */ /* 0x000fd00000000000 */
[----:B------:R-:W-:Y:S01]  /*0470*/  DFMA R8, R16, UR6, R10 ;  /* 0x0000000610087c2b */ /* 0x000fe2000800000a */
[----:B------:R-:W-:Y:S01]  /*0480*/  UMOV UR6, 0x75488a3f ;  /* 0x75488a3f00067882 */ /* 0x000fe20000000000 */
[----:B------:R-:W-:Y:S01]  /*0490*/  UMOV UR7, 0x3ef3b20a ;  /* 0x3ef3b20a00077882 */ /* 0x000fe20000000000 */
[----:B------:R-:W-:-:S05]  /*04a0*/  DADD R10, R12, -R4 ;  /* 0x000000000c0a7229 */ /* 0x000fca0000000804 */
[----:B------:R-:W-:Y:S01]  /*04b0*/  DFMA R8, R16, R8, UR6 ;  /* 0x0000000610087e2b */ /* 0x000fe20008000008 */
[----:B------:R-:W-:Y:S01]  /*04c0*/  UMOV UR6, 0xe4faecd5 ;  /* 0xe4faecd500067882 */ /* 0x000fe20000000000 */
[----:B------:R-:W-:Y:S01]  /*04d0*/  UMOV UR7, 0x3f1745cd ;  /* 0x3f1745cd00077882 */ /* 0x000fe20000000000 */
[----:B------:R-:W-:Y:S02]  /*04e0*/  DADD R22, R10, R10 ;  /* 0x000000000a167229 */ /* 0x000fe4000000000a */
[----:B------:R-:W-:-:S03]  /*04f0*/  DMUL R10, R4, R4 ;  /* 0x00000004040a7228 */ /* 0x000fc60000000000 */
[----:B------:R-:W-:Y:S01]  /*0500*/  DFMA R8, R16, R8, UR6 ;  /* 0x0000000610087e2b */ /* 0x000fe20008000008 */
[----:B------:R-:W-:Y:S01]  /*0510*/  UMOV UR6, 0x258a578b ;  /* 0x258a578b00067882 */ /* 0x000fe20000000000 */
[----:B------:R-:W-:Y:S01]  /*0520*/  UMOV UR7, 0x3f3c71c7 ;  /* 0x3f3c71c700077882 */ /* 0x000fe20000000000 */
[----:B------:R-:W-:Y:S02]  /*0530*/  DFMA R22, R12, -R4, R22 ;  /* 0x800000040c16722b */ /* 0x000fe40000000016 */
[----:B------:R-:W-:-:S03]  /*0540*/  DMUL R12, R4, R10 ;  /* 0x0000000a040c7228 */ /* 0x000fc60000000000 */
[----:B------:R-:W-:Y:S01]  /*0550*/  DFMA R8, R16, R8, UR6 ;  /* 0x0000000610087e2b */ /* 0x000fe20008000008 */
[----:B------:R-:W-:Y:S01]  /*0560*/  UMOV UR6, 0x9242b910 ;  /* 0x9242b91000067882 */ /* 0x000fe20000000000 */
[----:B------:R-:W-:Y:S01]  /*0570*/  UMOV UR7, 0x3f624924 ;  /* 0x3f62492400077882 */ /* 0x000fe20000000000 */
[----:B------:R-:W-:Y:S02]  /*0580*/  DMUL R14, R14, R22 ;  /* 0x000000160e0e7228 */ /* 0x000fe40000000000 */
[----:B------:R-:W-:-:S03]  /*0590*/  DFMA R22, R4, R10, -R12 ;  /* 0x0000000a0416722b */ /* 0x000fc6000000080c */
[----:B------:R-:W-:Y:S01]  /*05a0*/  DFMA R8, R16, R8, UR6 ;  /* 0x0000000610087e2b */ /* 0x000fe20008000008 */
[----:B------:R-:W-:Y:S01]  /*05b0*/  UMOV UR6, 0x99999dfb ;  /* 0x99999dfb00067882 */ /* 0x000fe20000000000 */
[----:B------:R-:W-:-:S03]  /*05c0*/  UMOV UR7, 0x3f899999 ;  /* 0x3f89999900077882 */ /* 0x000fc60000000000 */
[----:B------:R-:W-:Y:S01]  /*05d0*/  VIADD R27, R15, 0x100000 ;  /* 0x001000000f1b7836 */ /* 0x000fe20000000000 */
[----:B------:R-:W-:Y:S01]  /*05e0*/  DFMA R22, R14, R10, R22 ;  /* 0x0000000a0e16722b */ /* 0x000fe20000000016 */
[----:B------:R-:W-:Y:S01]  /*05f0*/  IMAD.MOV.U32 R26, RZ, RZ, R14 ;  /* 0x000000ffff1a7224 */ /* 0x000fe200078e000e */
[----:B------:R-:W-:Y:S01]  /*0600*/  DFMA R18, R16, R8, UR6 ;  /* 0x0000000610127e2b */ /* 0x000fe20008000008 */
[----:B------:R-:W-:Y:S01]  /*0610*/  UMOV UR6, 0x55555555 ;  /* 0x5555555500067882 */ /* 0x000fe20000000000 */
[----:B------:R-:W-:-:S06]  /*0620*/  UMOV UR7, 0x3fb55555 ;  /* 0x3fb5555500077882 */ /* 0x000fcc0000000000 */
[----:B------:R-:W-:-:S08]  /*0630*/  DFMA R8, R16, R18, UR6 ;  /* 0x0000000610087e2b */ /* 0x000fd00008000012 */
[----:B------:R-:W-:Y:S01]  /*0640*/  DADD R24, -R8, UR6 ;  /* 0x0000000608187e29 */ /* 0x000fe20008000100 */
[----:B------:R-:W-:Y:S01]  /*0650*/  UMOV UR6, 0xb9e7b0 ;  /* 0x00b9e7b000067882 */ /* 0x000fe20000000000 */
[----:B------:R-:W-:-:S06]  /*0660*/  UMOV UR7, 0x3c46a4cb ;  /* 0x3c46a4cb00077882 */ /* 0x000fcc0000000000 */
[----:B------:R-:W-:Y:S02]  /*0670*/  DFMA R16, R16, R18, R24 ;  /* 0x000000121010722b */ /* 0x000fe40000000018 */
[----:B------:R-:W-:-:S06]  /*0680*/  DFMA R24, R4, R4, -R10 ;  /* 0x000000040418722b */ /* 0x000fcc000000080a */
[----:B------:R-:W-:Y:S01]  /*0690*/  DADD R16, R16, -UR6 ;  /* 0x8000000610107e29 */ /* 0x000fe20008000000 */
[----:B------:R-:W-:Y:S01]  /*06a0*/  UMOV UR6, 0x80000000 ;  /* 0x8000000000067882 */ /* 0x000fe20000000000 */
[----:B------:R-:W-:Y:S01]  /*06b0*/  DFMA R24, R4, R26, R24 ;  /* 0x0000001a0418722b */ /* 0x000fe20000000018 */
[----:B------:R-:W-:-:S05]  /*06c0*/  UMOV UR7, 0x43300000 ;  /* 0x4330000000077882 */ /* 0x000fca0000000000 */
[----:B------:R-:W-:Y:S02]  /*06d0*/  DADD R18, R8, R16 ;  /* 0x0000000008127229 */ /* 0x000fe40000000010 */
[----:B------:R-:W-:-:S06]  /*06e0*/  DFMA R22, R4, R24, R22 ;  /* 0x000000180416722b */ /* 0x000fcc0000000016 */
[----:B------:R-:W-:Y:S02]  /*06f0*/  DMUL R10, R18, R12 ;  /* 0x0000000c120a7228 */ /* 0x000fe40000000000 */
[----:B------:R-:W-:-:S06]  /*0700*/  DADD R8, R8, -R18 ;  /* 0x0000000008087229 */ /* 0x000fcc0000000812 */
[----:B------:R-:W-:Y:S02]  /*0710*/  DFMA R24, R18, R12, -R10 ;  /* 0x0000000c1218722b */ /* 0x000fe4000000080a */
[----:B------:R-:W-:-:S06]  /*0720*/  DADD R8, R16, R8 ;  /* 0x0000000010087229 */ /* 0x000fcc0000000008 */
[----:B------:R-:W-:-:S08]  /*0730*/  DFMA R22, R18, R22, R24 ;  /* 0x000000161216722b */ /* 0x000fd00000000018 */
[----:B------:R-:W-:-:S08]  /*0740*/  DFMA R22, R8, R12, R22 ;  /* 0x0000000c0816722b */ /* 0x000fd00000000016 */
[----:B------:R-:W-:-:S08]  /*0750*/  DADD R12, R10, R22 ;  /* 0x000000000a0c7229 */ /* 0x000fd00000000016 */
[--C-:B------:R-:W-:Y:S02]  /*0760*/  DADD R8, R4, R12.reuse ;  /* 0x0000000004087229 */ /* 0x100fe4000000000c */
[----:B------:R-:W-:-:S06]  /*0770*/  DADD R10, R10, -R12 ;  /* 0x000000000a0a7229 */ /* 0x000fcc000000080c */
[----:B------:R-:W-:Y:S02]  /*0780*/  DADD R4, R4, -R8 ;  /* 0x0000000004047229 */ /* 0x000fe40000000808 */
[----:B------:R-:W-:-:S06]  /*0790*/  DADD R10, R22, R10 ;  /* 0x00000000160a7229 */ /* 0x000fcc000000000a */
[----:B------:R-:W-:-:S08]  /*07a0*/  DADD R4, R12, R4 ;  /* 0x000000000c047229 */ /* 0x000fd00000000004 */
[----:B------:R-:W-:Y:S02]  /*07b0*/  DADD R4, R10, R4 ;  /* 0x000000000a047229 */ /* 0x000fe40000000004 */
[----:B------:R-:W-:Y:S01]  /*07c0*/  DADD R10, R6, -UR6 ;  /* 0x80000006060a7e29 */ /* 0x000fe20008000000 */
[----:B------:R-:W-:Y:S01]  /*07d0*/  UMOV UR6, 0xfefa39ef ;  /* 0xfefa39ef00067882 */ /* 0x000fe20000000000 */
[----:B------:R-:W-:-:S04]  /*07e0*/  UMOV UR7, 0x3fe62e42 ;  /* 0x3fe62e4200077882 */ /* 0x000fc80000000000 */
[----:B------:R-:W-:-:S08]  /*07f0*/  DADD R4, R14, R4 ;  /* 0x000000000e047229 */ /* 0x000fd00000000004 */
[----:B------:R-:W-:-:S08]  /*0800*/  DADD R6, R8, R4 ;  /* 0x0000000008067229 */ /* 0x000fd00000000004 */
[--C-:B------:R-:W-:Y:S02]  /*0810*/  DFMA R12, R10, UR6, R6.reuse ;  /* 0x000000060a0c7c2b */ /* 0x100fe40008000006 */
[----:B------:R-:W-:-:S06]  /*0820*/  DADD R8, R8, -R6 ;  /* 0x0000000008087229 */ /* 0x000fcc0000000806 */
[----:B------:R-:W-:Y:S02]  /*0830*/  DFMA R14, R10, -UR6, R12 ;  /* 0x800000060a0e7c2b */ /* 0x000fe4000800000c */
[----:B------:R-:W-:-:S06]  /*0840*/  DADD R8, R4, R8 ;  /* 0x0000000004087229 */ /* 0x000fcc0000000008 */
[----:B------:R-:W-:-:S08]  /*0850*/  DADD R14, -R6, R14 ;  /* 0x00000000060e7229 */ /* 0x000fd0000000010e */
[----:B------:R-:W-:-:S08]  /*0860*/  DADD R8, R8, -R14 ;  /* 0x0000000008087229 */ /* 0x000fd0000000080e */
[----:B------:R-:W-:-:S08]  /*0870*/  DFMA R8, R10, UR8, R8 ;  /* 0x000000080a087c2b */ /* 0x000fd00008000008 */
[----:B------:R-:W-:-:S08]  /*0880*/  DADD R6, R12, R8 ;  /* 0x000000000c067229 */ /* 0x000fd00000000008 */
[----:B------:R-:W-:Y:S02]  /*0890*/  DADD R12, R12, -R6 ;  /* 0x000000000c0c7229 */ /* 0x000fe40000000806 */
[----:B------:R-:W-:-:S06]  /*08a0*/  DMUL R4, R6, 2 ;  /* 0x4000000006047828 */ /* 0x000fcc0000000000 */
[----:B------:R-:W-:Y:S02]  /*08b0*/  DADD R10, R8, R12 ;  /* 0x00000000080a7229 */ /* 0x000fe4000000000c */
[----:B------:R-:W-:Y:S01]  /*08c0*/  DFMA R6, R6, 2, -R4 ;  /* 0x400000000606782b */ /* 0x000fe20000000804 */
[----:B------:R-:W-:Y:S01]  /*08d0*/  IMAD.MOV.U32 R8, RZ, RZ, 0x652b82fe ;  /* 0x652b82feff087424 */ /* 0x000fe200078e00ff */
[----:B------:R-:W-:-:S06]  /*08e0*/  MOV R9, 0x3ff71547 ;  /* 0x3ff7154700097802 */ /* 0x000fcc0000000f00 */
[----:B------:R-:W-:-:S08]  /*08f0*/  DFMA R10, R10, 2, R6 ;  /* 0x400000000a0a782b */ /* 0x000fd00000000006 */
[----:B------:R-:W-:-:S08]  /*0900*/  DADD R6, R4, R10 ;  /* 0x0000000004067229 */ /* 0x000fd0000000000a */
[----:B------:R-:W-:Y:S02]  /*0910*/  DFMA R8, R6, R8, 6.75539944105574400000e+15 ;  /* 0x433800000608742b */ /* 0x000fe40000000008 */
[----:B------:R-:W-:Y:S01]  /*0920*/  FSETP.GEU.AND P0, PT, |R7|, 4.1917929649353027344, PT ;  /* 0x4086232b0700780b */ /* 0x000fe20003f0e200 */
[----:B------:R-:W-:-:S05]  /*0930*/  DADD R4, R4, -R6 ;  /* 0x0000000004047229 */ /* 0x000fca0000000806 */
[----:B------:R-:W-:-:S03]  /*0940*/  DADD R12, R8, -6.75539944105574400000e+15 ;  /* 0xc3380000080c7429 */ /* 0x000fc60000000000 */
[----:B------:R-:W-:-:S05]  /*0950*/  DADD R10, R10, R4 ;  /* 0x000000000a0a7229 */ /* 0x000fca0000000004 */
[----:B------:R-:W-:Y:S01]  /*0960*/  DFMA R14, R12, -UR6, R6 ;  /* 0x800000060c0e7c2b */ /* 0x000fe20008000006 */
[----:B------:R-:W-:Y:S01]  /*0970*/  UMOV UR6, 0x3b39803f ;  /* 0x3b39803f00067882 */ /* 0x000fe20000000000 */
[----:B------:R-:W-:-:S06]  /*0980*/  UMOV UR7, 0x3c7abc9e ;  /* 0x3c7abc9e00077882 */ /* 0x000fcc0000000000 */
[----:B------:R-:W-:Y:S01]  /*0990*/  DFMA R12, R12, -UR6, R14 ;  /* 0x800000060c0c7c2b */ /* 0x000fe2000800000e */
[----:B------:R-:W-:Y:S01]  /*09a0*/  UMOV UR6, 0x69ce2bdf ;  /* 0x69ce2bdf00067882 */ /* 0x000fe20000000000 */
[----:B------:R-:W-:Y:S01]  /*09b0*/  IMAD.MOV.U32 R14, RZ, RZ, -0x35dec16 ;  /* 0xfca213eaff0e7424 */ /* 0x000fe200078e00ff */
[----:B------:R-:W-:Y:S01]  /*09c0*/  UMOV UR7, 0x3e5ade15 ;  /* 0x3e5ade1500077882 */ /* 0x000fe20000000000 */
[----:B------:R-:W-:-:S06]  /*09d0*/  IMAD.MOV.U32 R15, RZ, RZ, 0x3e928af3 ;  /* 0x3e928af3ff0f7424 */ /* 0x000fcc00078e00ff */
[----:B------:R-:W-:Y:S01]  /*09e0*/  DFMA R14, R12, UR6, R14 ;  /* 0x000000060c0e7c2b */ /* 0x000fe2000800000e */
[----:B------:R-:W-:Y:S01]  /*09f0*/  UMOV UR6, 0x62401315 ;  /* 0x6240131500067882 */ /* 0x000fe20000000000 */
[----:B------:R-:W-:-:S06]  /*0a00*/  UMOV UR7, 0x3ec71dee ;  /* 0x3ec71dee00077882 */ /* 0x000fcc0000000000 */
[----:B------:R-:W-:Y:S01]  /*0a10*/  DFMA R14, R12, R14, UR6 ;  /* 0x000000060c0e7e2b */ /* 0x000fe2000800000e */
        /* <DEDUP_REMOVED lines=20> */
[----:B------:R-:W-:-:S08]  /*0b60*/  DFMA R14, R12, R14, UR6 ;  /* 0x000000060c0e7e2b */ /* 0x000fd0000800000e */
[----:B------:R-:W-:-:S08]  /*0b70*/  DFMA R14, R12, R14, 1 ;  /* 0x3ff000000c0e742b */ /* 0x000fd0000000000e */
[----:B------:R-:W-:-:S10]  /*0b80*/  DFMA R14, R12, R14, 1 ;  /* 0x3ff000000c0e742b */ /* 0x000fd4000000000e */
[----:B------:R-:W-:Y:S01]  /*0b90*/  IMAD R5, R8, 0x100000, R15 ;  /* 0x0010000008057824 */ /* 0x000fe200078e020f */
[----:B------:R-:W-:Y:S01]  /*0ba0*/  MOV R4, R14 ;  /* 0x0000000e00047202 */ /* 0x000fe20000000f00 */
[----:B------:R-:W-:Y:S06]  /*0bb0*/  @!P0 BRA `(.L_x_11) ;  /* 0x0000000000348947 */ /* 0x000fec0003800000 */
[----:B------:R-:W-:Y:S01]  /*0bc0*/  FSETP.GEU.AND P1, PT, |R7|, 4.2275390625, PT ;  /* 0x408748000700780b */ /* 0x000fe20003f2e200 */
[C---:B------:R-:W-:Y:S02]  /*0bd0*/  DADD R12, R6.reuse, +INF ;  /* 0x7ff00000060c7429 */ /* 0x040fe40000000000 */
[----:B------:R-:W-:-:S08]  /*0be0*/  DSETP.GEU.AND P0, PT, R6, RZ, PT ;  /* 0x000000ff0600722a */ /* 0x000fd00003f0e000 */
[----:B------:R-:W-:Y:S02]  /*0bf0*/  FSEL R5, R13, RZ, P0 ;  /* 0x000000ff0d057208 */ /* 0x000fe40000000000 */
[----:B------:R-:W-:Y:S01]  /*0c00*/  @!P1 LEA.HI R4, R8, R8, RZ, 0x1 ;  /* 0x0000000808049211 */ /* 0x000fe200078f08ff */
[----:B------:R-:W-:-:S03]  /*0c10*/  @!P1 IMAD.MOV.U32 R6, RZ, RZ, R14 ;  /* 0x000000ffff069224 */ /* 0x000fc600078e000e */
[----:B------:R-:W-:Y:S02]  /*0c20*/  @!P1 SHF.R.S32.HI R7, RZ, 0x1, R4 ;  /* 0x00000001ff079819 */ /* 0x000fe40000011404 */
[----:B------:R-:W-:-:S03]  /*0c30*/  FSEL R4, R12, RZ, P0 ;  /* 0x000000ff0c047208 */ /* 0x000fc60000000000 */
[----:B------:R-:W-:Y:S02]  /*0c40*/  @!P1 IMAD.IADD R8, R8, 0x1, -R7 ;  /* 0x0000000108089824 */ /* 0x000fe400078e0a07 */
[----:B------:R-:W-:-:S03]  /*0c50*/  @!P1 IMAD R7, R7, 0x100000, R15 ;  /* 0x0010000007079824 */ /* 0x000fc600078e020f */
[----:B------:R-:W-:Y:S02]  /*0c60*/  @!P1 LEA R9, R8, 0x3ff00000, 0x14 ;  /* 0x3ff0000008099811 */ /* 0x000fe400078ea0ff */
[----:B------:R-:W-:-:S06]  /*0c70*/  @!P1 MOV R8, RZ ;  /* 0x000000ff00089202 */ /* 0x000fcc0000000f00 */
[----:B------:R-:W-:-:S11]  /*0c80*/  @!P1 DMUL R4, R6, R8 ;  /* 0x0000000806049228 */ /* 0x000fd60000000000 */
.L_x_11:
[----:B------:R-:W-:Y:S02]  /*0c90*/  DFMA R6, R10, R4, R4 ;  /* 0x000000040a06722b */ /* 0x000fe40000000004 */
[----:B------:R-:W-:-:S08]  /*0ca0*/  DSETP.NEU.AND P0, PT, |R4|, +INF , PT ;  /* 0x7ff000000400742a */ /* 0x000fd00003f0d200 */
[----:B------:R-:W-:Y:S01]  /*0cb0*/  FSEL R10, R4, R6, !P0 ;  /* 0x00000006040a7208 */ /* 0x000fe20004000000 */
[----:B------:R-:W-:Y:S01]  /*0cc0*/  IMAD.MOV.U32 R4, RZ, RZ, R0 ;  /* 0x000000ffff047224 */ /* 0x000fe200078e0000 */
[----:B------:R-:W-:Y:S01]  /*0cd0*/  FSEL R11, R5, R7, !P0 ;  /* 0x00000007050b7208 */ /* 0x000fe20004000000 */
[----:B------:R-:W-:-:S04]  /*0ce0*/  IMAD.MOV.U32 R5, RZ, RZ, 0x0 ;  /* 0x00000000ff057424 */ /* 0x000fc800078e00ff */
[----:B------:R-:W-:Y:S05]  /*0cf0*/  RET.REL.NODEC R4 `(_Z18NORMALIZE_CONSTANTPdS_) ;  /* 0xfffffff004c07950 */ /* 0x000fea0003c3ffff */
.L_x_12:
        /* <DEDUP_REMOVED lines=16> */
.L_x_30:


//--------------------- .text._Z10FINAL_STEPPdS_di --------------------------
	.section	.text._Z10FINAL_STEPPdS_di,"ax",@progbits
	.align	128
        .global         _Z10FINAL_STEPPdS_di
        .type           _Z10FINAL_STEPPdS_di,@function
        .size           _Z10FINAL_STEPPdS_di,(.L_x_35 - _Z10FINAL_STEPPdS_di)
        .other          _Z10FINAL_STEPPdS_di,@"STO_CUDA_ENTRY STV_DEFAULT"
_Z10FINAL_STEPPdS_di:
.text._Z10FINAL_STEPPdS_di:
[----:B------:R-:W-:Y:S01]  /*0000*/  LDC R1, c[0x0][0x37c] ;  /* 0x0000df00ff017b82 */ /* 0x000fe20000000800 */
[----:B------:R-:W0:Y:S07]  /*0010*/  S2R R9, SR_TID.X ;  /* 0x0000000000097919 */ /* 0x000e2e0000002100 */
[----:B------:R-:W0:Y:S01]  /*0020*/  S2UR UR6, SR_CTAID.X ;  /* 0x00000000000679c3 */ /* 0x000e220000002500 */
[----:B------:R-:W1:Y:S07]  /*0030*/  LDCU.64 UR4, c[0x0][0x358] ;  /* 0x00006b00ff0477ac */ /* 0x000e6e0008000a00 */
[----:B------:R-:W0:Y:S08]  /*0040*/  LDC R0, c[0x0][0x360] ;  /* 0x0000d800ff007b82 */ /* 0x000e300000000800 */
[----:B------:R-:W2:Y:S08]  /*0050*/  LDC.64 R2, c[0x0][0x388] ;  /* 0x0000e200ff027b82 */ /* 0x000eb00000000a00 */
[----:B------:R-:W3:Y:S01]  /*0060*/  LDC.64 R6, c[0x0][0x380] ;  /* 0x0000e000ff067b82 */ /* 0x000ee20000000a00 */
[----:B0-----:R-:W-:Y:S01]  /*0070*/  IMAD R9, R0, UR6, R9 ;  /* 0x0000000600097c24 */ /* 0x001fe2000f8e0209 */
[----:B------:R-:W0:Y:S03]  /*0080*/  LDCU.64 UR6, c[0x0][0x390] ;  /* 0x00007200ff0677ac */ /* 0x000e260008000a00 */
[----:B--2---:R-:W-:-:S06]  /*0090*/  IMAD.WIDE R2, R9, 0x8, R2 ;  /* 0x0000000809027825 */ /* 0x004fcc00078e0202 */
[----:B-1----:R-:W0:Y:S01]  /*00a0*/  LDG.E.64 R2, desc[UR4][R2.64] ;  /* 0x0000000402027981 */ /* 0x002e22000c1e1b00 */
[----:B---3--:R-:W-:Y:S01]  /*00b0*/  IMAD.WIDE R6, R9, 0x8, R6 ;  /* 0x0000000809067825 */ /* 0x008fe200078e0206 */
[----:B0-----:R-:W-:-:S07]  /*00c0*/  DMUL R4, R2, UR6 ;  /* 0x0000000602047c28 */ /* 0x001fce0008000000 */
[----:B------:R-:W-:Y:S01]  /*00d0*/  STG.E.64 desc[UR4][R6.64], R4 ;  /* 0x0000000406007986 */ /* 0x000fe2000c101b04 */
[----:B------:R-:W-:Y:S05]  /*00e0*/  EXIT ;  /* 0x000000000000794d */ /* 0x000fea0003800000 */
.L_x_13:
        /* <DEDUP_REMOVED lines=9> */
.L_x_35:


//--------------------- .text._Z11UPDATE_STEPPdS_S_di --------------------------
	.section	.text._Z11UPDATE_STEPPdS_S_di,"ax",@progbits
	.align	128
        .global         _Z11UPDATE_STEPPdS_S_di
        .type           _Z11UPDATE_STEPPdS_S_di,@function
        .size           _Z11UPDATE_STEPPdS_S_di,(.L_x_36 - _Z11UPDATE_STEPPdS_S_di)
        .other          _Z11UPDATE_STEPPdS_S_di,@"STO_CUDA_ENTRY STV_DEFAULT"
_Z11UPDATE_STEPPdS_S_di:
.text._Z11UPDATE_STEPPdS_S_di:
[----:B------:R-:W-:Y:S01]  /*0000*/  LDC R1, c[0x0][0x37c] ;  /* 0x0000df00ff017b82 */ /* 0x000fe20000000800 */
[----:B------:R-:W0:Y:S07]  /*0010*/  S2R R9, SR_TID.X ;  /* 0x0000000000097919 */ /* 0x000e2e0000002100 */
[----:B------:R-:W0:Y:S01]  /*0020*/  S2UR UR5, SR_CTAID.X ;  /* 0x00000000000579c3 */ /* 0x000e220000002500 */
[----:B------:R-:W1:Y:S01]  /*0030*/  LDCU UR4, c[0x0][0x3a0] ;  /* 0x00007400ff0477ac */ /* 0x000e620008000800 */
[----:B------:R-:W2:Y:S06]  /*0040*/  LDCU.64 UR6, c[0x0][0x388] ;  /* 0x00007100ff0677ac */ /* 0x000eac0008000a00 */
[----:B------:R-:W0:Y:S08]  /*0050*/  LDC R0, c[0x0][0x360] ;  /* 0x0000d800ff007b82 */ /* 0x000e300000000800 */
[----:B------:R-:W3:Y:S01]  /*0060*/  LDC.64 R2, c[0x0][0x390] ;  /* 0x0000e400ff027b82 */ /* 0x000ee20000000a00 */
[----:B-1----:R-:W-:-:S07]  /*0070*/  UIADD3 UR4, UPT, UPT, UR4, -0x1, URZ ;  /* 0xffffffff04047890 */ /* 0x002fce000fffe0ff */
[----:B------:R-:W1:Y:S01]  /*0080*/  LDC.64 R10, c[0x0][0x398] ;  /* 0x0000e600ff0a7b82 */ /* 0x000e620000000a00 */
[----:B0-----:R-:W-:-:S05]  /*0090*/  IMAD R9, R0, UR5, R9 ;  /* 0x0000000500097c24 */ /* 0x001fca000f8e0209 */
[C---:B------:R-:W-:Y:S01]  /*00a0*/  ISETP.GE.AND P0, PT, R9.reuse, UR4, PT ;  /* 0x0000000409007c0c */ /* 0x040fe2000bf06270 */
[----:B------:R-:W0:Y:S03]  /*00b0*/  LDCU.64 UR4, c[0x0][0x358] ;  /* 0x00006b00ff0477ac */ /* 0x000e260008000a00 */
[----:B------:R-:W-:-:S13]  /*00c0*/  ISETP.LT.OR P0, PT, R9, 0x1, P0 ;  /* 0x000000010900780c */ /* 0x000fda0000701670 */
[----:B---3--:R-:W-:Y:S01]  /*00d0*/  @!P0 IMAD.WIDE.U32 R2, R9, 0x8, R2 ;  /* 0x0000000809028825 */ /* 0x008fe200078e0002 */
[----:B------:R-:W3:Y:S04]  /*00e0*/  @P0 LDC.64 R12, c[0x0][0x390] ;  /* 0x0000e400ff0c0b82 */ /* 0x000ee80000000a00 */
[----:B0-----:R-:W4:Y:S04]  /*00f0*/  @!P0 LDG.E.64 R4, desc[UR4][R2.64+0x8] ;  /* 0x0000080402048981 */ /* 0x001f28000c1e1b00 */
[----:B------:R0:W4:Y:S01]  /*0100*/  @!P0 LDG.E.64 R6, desc[UR4][R2.64+-0x8] ;  /* 0xfffff80402068981 */ /* 0x000122000c1e1b00 */
[--C-:B------:R-:W-:Y:S01]  /*0110*/  @P0 SHF.R.S32.HI R0, RZ, 0x1f, R9.reuse ;  /* 0x0000001fff000819 */ /* 0x100fe20000011409 */
[----:B0-----:R-:W-:Y:S01]  /*0120*/  @!P0 IMAD.MOV.U32 R2, RZ, RZ, R9 ;  /* 0x000000ffff028224 */ /* 0x001fe200078e0009 */
[----:B------:R-:W-:Y:S01]  /*0130*/  @P0 MOV R2, R9 ;  /* 0x0000000900020202 */ /* 0x000fe20000000f00 */
[----:B------:R-:W-:-:S02]  /*0140*/  @!P0 IMAD.MOV.U32 R3, RZ, RZ, RZ ;  /* 0x000000ffff038224 */ /* 0x000fc400078e00ff */
[----:B------:R-:W-:Y:S01]  /*0150*/  @P0 IMAD.MOV.U32 R3, RZ, RZ, R0 ;  /* 0x000000ffff030224 */ /* 0x000fe200078e0000 */
[C---:B--2---:R-:W-:Y:S01]  /*0160*/  LEA R8, P1, R2.reuse, UR6, 0x3 ;  /* 0x0000000602087c11 */ /* 0x044fe2000f8218ff */
[----:B----4-:R-:W-:Y:S01]  /*0170*/  @!P0 DADD R4, R4, R6 ;  /* 0x0000000004048229 */ /* 0x010fe20000000006 */
[----:B---3--:R-:W-:Y:S02]  /*0180*/  @P0 IMAD.WIDE R6, R9, 0x8, R12 ;  /* 0x0000000809060825 */ /* 0x008fe400078e020c */
[----:B------:R-:W-:-:S05]  /*0190*/  LEA.HI.X R9, R2, UR7, R3, 0x3, P1 ;  /* 0x0000000702097c11 */ /* 0x000fca00088f1c03 */
[----:B-1----:R-:W-:Y:S01]  /*01a0*/  @!P0 DMUL R4, R4, R10 ;  /* 0x0000000a04048228 */ /* 0x002fe20000000000 */
[----:B------:R-:W2:Y:S09]  /*01b0*/  LDG.E.64 R10, desc[UR4][R8.64] ;  /* 0x00000004080a7981 */ /* 0x000eb2000c1e1b00 */
[----:B------:R-:W2:Y:S01]  /*01c0*/  @P0 LDG.E.64 R4, desc[UR4][R6.64] ;  /* 0x0000000406040981 */ /* 0x000ea2000c1e1b00 */
[----:B------:R-:W0:Y:S02]  /*01d0*/  LDCU.64 UR6, c[0x0][0x398] ;  /* 0x00007300ff0677ac */ /* 0x000e240008000a00 */
[----:B0-----:R-:W-:Y:S01]  /*01e0*/  MOV R2, UR6 ;  /* 0x0000000600027c02 */ /* 0x001fe20008000f00 */
[----:B------:R-:W-:Y:S01]  /*01f0*/  IMAD.U32 R3, RZ, RZ, UR7 ;  /* 0x00000007ff037e24 */ /* 0x000fe2000f8e00ff */
[----:B------:R-:W-:Y:S01]  /*0200*/  @!P0 MOV R2, 0x0 ;  /* 0x0000000000028802 */ /* 0x000fe20000000f00 */
[----:B------:R-:W-:-:S06]  /*0210*/  @!P0 IMAD.MOV.U32 R3, RZ, RZ, 0x3fe00000 ;  /* 0x3fe00000ff038424 */ /* 0x000fcc00078e00ff */
[----:B--2---:R-:W-:-:S07]  /*0220*/  DFMA R2, R4, R2, R10 ;  /* 0x000000020402722b */ /* 0x004fce000000000a */
[----:B------:R-:W-:Y:S01]  /*0230*/  STG.E.64 desc[UR4][R8.64], R2 ;  /* 0x0000000208007986 */ /* 0x000fe2000c101b04 */
[----:B------:R-:W-:Y:S05]  /*0240*/  EXIT ;  /* 0x000000000000794d */ /* 0x000fea0003800000 */
.L_x_14:
        /* <DEDUP_REMOVED lines=11> */
.L_x_36:


//--------------------- .text._Z15DERIVATIVE_STEPPdS_S_S_di --------------------------
	.section	.text._Z15DERIVATIVE_STEPPdS_S_S_di,"ax",@progbits
	.align	128
        .global         _Z15DERIVATIVE_STEPPdS_S_S_di
        .type           _Z15DERIVATIVE_STEPPdS_S_S_di,@function
        .size           _Z15DERIVATIVE_STEPPdS_S_S_di,(.L_x_32 - _Z15DERIVATIVE_STEPPdS_S_S_di)
        .other          _Z15DERIVATIVE_STEPPdS_S_S_di,@"STO_CUDA_ENTRY STV_DEFAULT"
_Z15DERIVATIVE_STEPPdS_S_S_di:
.text._Z15DERIVATIVE_STEPPdS_S_S_di:
[----:B------:R-:W-:Y:S01]  /*0000*/  LDC R1, c[0x0][0x37c] ;  /* 0x0000df00ff017b82 */ /* 0x000fe20000000800 */
[----:B------:R-:W0:Y:S07]  /*0010*/  S2R R0, SR_TID.X ;  /* 0x0000000000007919 */ /* 0x000e2e0000002100 */
[----:B------:R-:W0:Y:S01]  /*0020*/  S2UR UR5, SR_CTAID.X ;  /* 0x00000000000579c3 */ /* 0x000e220000002500 */
[----:B------:R-:W1:Y:S01]  /*0030*/  LDCU UR4, c[0x0][0x3a8] ;  /* 0x00007500ff0477ac */ /* 0x000e620008000800 */
[----:B------:R-:W2:Y:S06]  /*0040*/  LDCU.64 UR6, c[0x0][0x358] ;  /* 0x00006b00ff0677ac */ /* 0x000eac0008000a00 */
[----:B------:R-:W0:Y:S01]  /*0050*/  LDC R3, c[0x0][0x360] ;  /* 0x0000d800ff037b82 */ /* 0x000e220000000800 */
[----:B-1----:R-:W-:Y:S01]  /*0060*/  UIADD3 UR4, UPT, UPT, UR4, -0x1, URZ ;  /* 0xffffffff04047890 */ /* 0x002fe2000fffe0ff */
[----:B0-----:R-:W-:-:S05]  /*0070*/  IMAD R0, R3, UR5, R0 ;  /* 0x0000000503007c24 */ /* 0x001fca000f8e0200 */
[----:B------:R-:W-:-:S04]  /*0080*/  ISETP.GE.AND P0, PT, R0, UR4, PT ;  /* 0x0000000400007c0c */ /* 0x000fc8000bf06270 */
[----:B------:R-:W-:-:S13]  /*0090*/  ISETP.LT.OR P0, PT, R0, 0x1, P0 ;  /* 0x000000010000780c */ /* 0x000fda0000701670 */
[----:B--2---:R-:W-:Y:S05]  /*00a0*/  @P0 BRA `(.L_x_15) ;  /* 0x0000000000c80947 */ /* 0x004fea0003800000 */
[----:B------:R-:W0:Y:S08]  /*00b0*/  LDC.64 R2, c[0x0][0x380] ;  /* 0x0000e000ff027b82 */ /* 0x000e300000000a00 */
[----:B------:R-:W1:Y:S08]  /*00c0*/  LDC R14, c[0x0][0x3a4] ;  /* 0x0000e900ff0e7b82 */ /* 0x000e700000000800 */
[----:B------:R-:W2:Y:S01]  /*00d0*/  LDC.64 R12, c[0x0][0x3a0] ;  /* 0x0000e800ff0c7b82 */ /* 0x000ea20000000a00 */
[----:B0-----:R-:W-:-:S05]  /*00e0*/  IMAD.WIDE.U32 R2, R0, 0x8, R2 ;  /* 0x0000000800027825 */ /* 0x001fca00078e0002 */
[----:B------:R-:W3:Y:S04]  /*00f0*/  LDG.E.64 R6, desc[UR6][R2.64+0x8] ;  /* 0x0000080602067981 */ /* 0x000ee8000c1e1b00 */
[----:B------:R-:W3:Y:S01]  /*0100*/  LDG.E.64 R4, desc[UR6][R2.64+-0x8] ;  /* 0xfffff80602047981 */ /* 0x000ee2000c1e1b00 */
[----:B-1----:R-:W2:Y:S01]  /*0110*/  MUFU.RCP64H R9, R14 ;  /* 0x0000000e00097308 */ /* 0x002ea20000001800 */
[----:B------:R-:W-:-:S05]  /*0120*/  VIADD R8, R14, 0x300402 ;  /* 0x003004020e087836 */ /* 0x000fca0000000000 */
[----:B------:R-:W-:Y:S01]  /*0130*/  FSETP.GEU.AND P0, PT, |R8|, 5.8789094863358348022e-39, PT ;  /* 0x004004020800780b */ /* 0x000fe20003f0e200 */
[----:B--2---:R-:W-:-:S08]  /*0140*/  DFMA R10, R8, -R12, 1 ;  /* 0x3ff00000080a742b */ /* 0x004fd0000000080c */
[----:B------:R-:W-:-:S08]  /*0150*/  DFMA R10, R10, R10, R10 ;  /* 0x0000000a0a0a722b */ /* 0x000fd0000000000a */
[----:B------:R-:W-:-:S08]  /*0160*/  DFMA R10, R8, R10, R8 ;  /* 0x0000000a080a722b */ /* 0x000fd00000000008 */
[----:B------:R-:W-:Y:S02]  /*0170*/  DFMA R12, R10, -R12, 1 ;  /* 0x3ff000000a0c742b */ /* 0x000fe4000000080c */
[----:B---3--:R-:W-:-:S06]  /*0180*/  DADD R6, R6, -R4 ;  /* 0x0000000006067229 */ /* 0x008fcc0000000804 */
[----:B------:R-:W-:Y:S01]  /*0190*/  DFMA R4, R10, R12, R10 ;  /* 0x0000000c0a04722b */ /* 0x000fe2000000000a */
[----:B------:R-:W-:Y:S10]  /*01a0*/  @P0 BRA `(.L_x_16) ;  /* 0x0000000000100947 */ /* 0x000ff40003800000 */
[----:B------:R-:W-:-:S05]  /*01b0*/  LOP3.LUT R2, R14, 0x7fffffff, RZ, 0xc0, !PT ;  /* 0x7fffffff0e027812 */ /* 0x000fca00078ec0ff */
[----:B------:R-:W-:Y:S01]  /*01c0*/  VIADD R10, R2, 0xfff00000 ;  /* 0xfff00000020a7836 */ /* 0x000fe20000000000 */
[----:B------:R-:W-:-:S07]  /*01d0*/  MOV R2, 0x1f0 ;  /* 0x000001f000027802 */ /* 0x000fce0000000f00 */
[----:B------:R-:W-:Y:S05]  /*01e0*/  CALL.REL.NOINC `($__internal_1_$__cuda_sm20_dblrcp_rn_slowpath_v3) ;  /* 0x0000000000a87944 */ /* 0x000fea0003c00000 */
.L_x_16:
[----:B------:R-:W-:Y:S01]  /*01f0*/  DADD R4, -R4, -R4 ;  /* 0x0000000004047229 */ /* 0x000fe20000000904 */
[----:B------:R-:W-:Y:S01]  /*0200*/  IMAD.MOV.U32 R2, RZ, RZ, 0x1 ;  /* 0x00000001ff027424 */ /* 0x000fe200078e00ff */
[----:B------:R-:W-:Y:S01]  /*0210*/  FSETP.GEU.AND P1, PT, |R7|, 6.5827683646048100446e-37, PT ;  /* 0x036000000700780b */ /* 0x000fe20003f2e200 */
[----:B------:R-:W-:Y:S03]  /*0220*/  BSSY.RECONVERGENT B0, `(.L_x_17) ;  /* 0x000000f000007945 */ /* 0x000fe60003800200 */
[----:B------:R-:W0:Y:S02]  /*0230*/  MUFU.RCP64H R3, R5 ;  /* 0x0000000500037308 */ /* 0x000e240000001800 */
[----:B0-----:R-:W-:-:S08]  /*0240*/  DFMA R8, -R4, R2, 1 ;  /* 0x3ff000000408742b */ /* 0x001fd00000000102 */
[----:B------:R-:W-:-:S08]  /*0250*/  DFMA R8, R8, R8, R8 ;  /* 0x000000080808722b */ /* 0x000fd00000000008 */
        /* <DEDUP_REMOVED lines=10> */
[----:B------:R-:W-:Y:S05]  /*0300*/  CALL.REL.NOINC `($__internal_2_$__cuda_sm20_div_rn_f64_full) ;  /* 0x0000000400087944 */ /* 0x000fea0003c00000 */
.L_x_18:
[----:B------:R-:W-:Y:S05]  /*0310*/  BSYNC.RECONVERGENT B0 ;  /* 0x0000000000007941 */ /* 0x000fea0003800200 */
.L_x_17:
[----:B------:R-:W0:Y:S08]  /*0320*/  LDC.64 R4, c[0x0][0x390] ;  /* 0x0000e400ff047b82 */ /* 0x000e300000000a00 */
[----:B------:R-:W1:Y:S08]  /*0330*/  LDC.64 R6, c[0x0][0x398] ;  /* 0x0000e600ff067b82 */ /* 0x000e700000000a00 */
[----:B------:R-:W2:Y:S01]  /*0340*/  LDC.64 R8, c[0x0][0x388] ;  /* 0x0000e200ff087b82 */ /* 0x000ea20000000a00 */
[----:B0-----:R-:W-:-:S06]  /*0350*/  IMAD.WIDE.U32 R4, R0, 0x8, R4 ;  /* 0x0000000800047825 */ /* 0x001fcc00078e0004 */
[----:B------:R-:W3:Y:S04]  /*0360*/  LDG.E.64 R4, desc[UR6][R4.64] ;  /* 0x0000000604047981 */ /* 0x000ee8000c1e1b00 */
[----:B-1----:R-:W4:Y:S01]  /*0370*/  LDG.E.64 R6, desc[UR6][R6.64] ;  /* 0x0000000606067981 */ /* 0x002f22000c1e1b00 */
[----:B--2---:R-:W-:Y:S01]  /*0380*/  IMAD.WIDE.U32 R8, R0, 0x8, R8 ;  /* 0x0000000800087825 */ /* 0x004fe200078e0008 */
[----:B---3--:R-:W-:-:S08]  /*0390*/  DADD R2, R4, R2 ;  /* 0x0000000004027229 */ /* 0x008fd00000000002 */
[----:B----4-:R-:W-:-:S07]  /*03a0*/  DADD R2, R2, -R6 ;  /* 0x0000000002027229 */ /* 0x010fce0000000806 */
[----:B------:R-:W-:Y:S01]  /*03b0*/  STG.E.64 desc[UR6][R8.64], R2 ;  /* 0x0000000208007986 */ /* 0x000fe2000c101b06 */
[----:B------:R-:W-:Y:S05]  /*03c0*/  EXIT ;  /* 0x000000000000794d */ /* 0x000fea0003800000 */
.L_x_15:
[----:B------:R-:W0:Y:S01]  /*03d0*/  LDC.64 R2, c[0x0][0x390] ;  /* 0x0000e400ff027b82 */ /* 0x000e220000000a00 */
[----:B------:R-:W1:Y:S07]  /*03e0*/  LDCU.64 UR4, c[0x0][0x3a0] ;  /* 0x00007400ff0477ac */ /* 0x000e6e0008000a00 */
[----:B------:R-:W2:Y:S08]  /*03f0*/  LDC.64 R8, c[0x0][0x398] ;  /* 0x0000e600ff087b82 */ /* 0x000eb00000000a00 */
[----:B------:R-:W3:Y:S01]  /*0400*/  LDC.64 R6, c[0x0][0x388] ;  /* 0x0000e200ff067b82 */ /* 0x000ee20000000a00 */
[----:B0-----:R-:W-:-:S06]  /*0410*/  IMAD.WIDE R2, R0, 0x8, R2 ;  /* 0x0000000800027825 */ /* 0x001fcc00078e0202 */
[----:B------:R-:W4:Y:S04]  /*0420*/  LDG.E.64 R2, desc[UR6][R2.64] ;  /* 0x0000000602027981 */ /* 0x000f28000c1e1b00 */
[----:B--2---:R-:W4:Y:S01]  /*0430*/  LDG.E.64 R4, desc[UR6][R8.64] ;  /* 0x0000000608047981 */ /* 0x004f22000c1e1b00 */
[----:B---3--:R-:W-:Y:S01]  /*0440*/  IMAD.WIDE R6, R0, 0x8, R6 ;  /* 0x0000000800067825 */ /* 0x008fe200078e0206 */
[----:B----4-:R-:W-:-:S08]  /*0450*/  DADD R4, R2, -R4 ;  /* 0x0000000002047229 */ /* 0x010fd00000000804 */
[----:B-1----:R-:W-:-:S07]  /*0460*/  DMUL R4, R4, UR4 ;  /* 0x0000000404047c28 */ /* 0x002fce0008000000 */
[----:B------:R-:W-:Y:S01]  /*0470*/  STG.E.64 desc[UR6][R6.64], R4 ;  /* 0x0000000406007986 */ /* 0x000fe2000c101b06 */
[----:B------:R-:W-:Y:S05]  /*0480*/  EXIT ;  /* 0x000000000000794d */ /* 0x000fea0003800000 */
        .weak           $__internal_1_$__cuda_sm20_dblrcp_rn_slowpath_v3
        .type           $__internal_1_$__cuda_sm20_dblrcp_rn_slowpath_v3,@function
        .size           $__internal_1_$__cuda_sm20_dblrcp_rn_slowpath_v3,($__internal_2_$__cuda_sm20_div_rn_f64_full - $__internal_1_$__cuda_sm20_dblrcp_rn_slowpath_v3)
$__internal_1_$__cuda_sm20_dblrcp_rn_slowpath_v3:
[----:B------:R-:W0:Y:S08]  /*0490*/  LDC.64 R4, c[0x0][0x3a0] ;  /* 0x0000e800ff047b82 */ /* 0x000e300000000a00 */
[----:B------:R-:W1:Y:S01]  /*04a0*/  LDC R3, c[0x0][0x3a4] ;  /* 0x0000e900ff037b82 */ /* 0x000e620000000800 */
[----:B0-----:R-:W-:-:S14]  /*04b0*/  DSETP.GTU.AND P0, PT, |R4|, +INF , PT ;  /* 0x7ff000000400742a */ /* 0x001fdc0003f0c200 */
[----:B-1----:R-:W-:Y:S05]  /*04c0*/  @P0 BRA `(.L_x_19) ;  /* 0x0000000000800947 */ /* 0x002fea0003800000 */
[----:B------:R-:W-:-:S05]  /*04d0*/  LOP3.LUT R11, R3, 0x7fffffff, RZ, 0xc0, !PT ;  /* 0x7fffffff030b7812 */ /* 0x000fca00078ec0ff */
[----:B------:R-:W-:-:S05]  /*04e0*/  VIADD R8, R11, 0xffffffff ;  /* 0xffffffff0b087836 */ /* 0x000fca0000000000 */
[----:B------:R-:W-:-:S13]  /*04f0*/  ISETP.GE.U32.AND P0, PT, R8, 0x7fefffff, PT ;  /* 0x7fefffff0800780c */ /* 0x000fda0003f06070 */
[----:B------:R-:W-:Y:S01]  /*0500*/  @P0 LOP3.LUT R9, R3, 0x7ff00000, RZ, 0x3c, !PT ;  /* 0x7ff0000003090812 */ /* 0x000fe200078e3cff */
[----:B------:R-:W-:Y:S01]  /*0510*/  @P0 IMAD.MOV.U32 R8, RZ, RZ, RZ ;  /* 0x000000ffff080224 */ /* 0x000fe200078e00ff */
[----:B------:R-:W-:Y:S06]  /*0520*/  @P0 BRA `(.L_x_20) ;  /* 0x0000000000700947 */ /* 0x000fec0003800000 */
[----:B------:R-:W-:-:S13]  /*0530*/  ISETP.GE.U32.AND P0, PT, R11, 0x1000001, PT ;  /* 0x010000010b00780c */ /* 0x000fda0003f06070 */
[----:B------:R-:W-:Y:S05]  /*0540*/  @!P0 BRA `(.L_x_21) ;  /* 0x0000000000388947 */ /* 0x000fea0003800000 */
[----:B------:R-:W0:Y:S01]  /*0550*/  LDCU UR4, c[0x0][0x3a0] ;  /* 0x00007400ff0477ac */ /* 0x000e220008000800 */
[----:B------:R-:W-:-:S04]  /*0560*/  VIADD R9, R3, 0xc0200000 ;  /* 0xc020000003097836 */ /* 0x000fc80000000000 */
[----:B------:R-:W1:Y:S01]  /*0570*/  MUFU.RCP64H R11, R9 ;  /* 0x00000009000b7308 */ /* 0x000e620000001800 */
[----:B0-----:R-:W-:-:S06]  /*0580*/  IMAD.U32 R8, RZ, RZ, UR4 ;  /* 0x00000004ff087e24 */ /* 0x001fcc000f8e00ff */
[----:B-1----:R-:W-:-:S08]  /*0590*/  DFMA R12, -R8, R10, 1 ;  /* 0x3ff00000080c742b */ /* 0x002fd0000000010a */
[----:B------:R-:W-:-:S08]  /*05a0*/  DFMA R12, R12, R12, R12 ;  /* 0x0000000c0c0c722b */ /* 0x000fd0000000000c */
[----:B------:R-:W-:-:S08]  /*05b0*/  DFMA R12, R10, R12, R10 ;  /* 0x0000000c0a0c722b */ /* 0x000fd0000000000a */
[----:B------:R-:W-:-:S08]  /*05c0*/  DFMA R10, -R8, R12, 1 ;  /* 0x3ff00000080a742b */ /* 0x000fd0000000010c */
[----:B------:R-:W-:-:S08]  /*05d0*/  DFMA R10, R12, R10, R12 ;  /* 0x0000000a0c0a722b */ /* 0x000fd0000000000c */
[----:B------:R-:W-:-:S08]  /*05e0*/  DMUL R10, R10, 2.2250738585072013831e-308 ;  /* 0x001000000a0a7828 */ /* 0x000fd00000000000 */
[----:B------:R-:W-:-:S08]  /*05f0*/  DFMA R4, R10, -R4, 1 ;  /* 0x3ff000000a04742b */ /* 0x000fd00000000804 */
[----:B------:R-:W-:-:S08]  /*0600*/  DFMA R4, R4, R4, R4 ;  /* 0x000000040404722b */ /* 0x000fd00000000004 */
[----:B------:R-:W-:Y:S01]  /*0610*/  DFMA R8, R10, R4, R10 ;  /* 0x000000040a08722b */ /* 0x000fe2000000000a */
[----:B------:R-:W-:Y:S10]  /*0620*/  BRA `(.L_x_20) ;  /* 0x0000000000307947 */ /* 0x000ff40003800000 */
.L_x_21:
[----:B------:R-:W-:Y:S01]  /*0630*/  DMUL R4, R4, 8.11296384146066816958e+31 ;  /* 0x4690000004047828 */ /* 0x000fe20000000000 */
[----:B------:R-:W-:-:S05]  /*0640*/  IMAD.MOV.U32 R8, RZ, RZ, R10 ;  /* 0x000000ffff087224 */ /* 0x000fca00078e000a */
[----:B------:R-:W0:Y:S02]  /*0650*/  MUFU.RCP64H R9, R5 ;  /* 0x0000000500097308 */ /* 0x000e240000001800 */
[----:B0-----:R-:W-:-:S08]  /*0660*/  DFMA R10, -R4, R8, 1 ;  /* 0x3ff00000040a742b */ /* 0x001fd00000000108 */
[----:B------:R-:W-:-:S08]  /*0670*/  DFMA R10, R10, R10, R10 ;  /* 0x0000000a0a0a722b */ /* 0x000fd0000000000a */
[----:B------:R-:W-:-:S08]  /*0680*/  DFMA R10, R8, R10, R8 ;  /* 0x0000000a080a722b */ /* 0x000fd00000000008 */
[----:B------:R-:W-:-:S08]  /*0690*/  DFMA R8, -R4, R10, 1 ;  /* 0x3ff000000408742b */ /* 0x000fd0000000010a */
[----:B------:R-:W-:-:S08]  /*06a0*/  DFMA R8, R10, R8, R10 ;  /* 0x000000080a08722b */ /* 0x000fd0000000000a */
[----:B------:R-:W-:Y:S01]  /*06b0*/  DMUL R8, R8, 8.11296384146066816958e+31 ;  /* 0x4690000008087828 */ /* 0x000fe20000000000 */
[----:B------:R-:W-:Y:S10]  /*06c0*/  BRA `(.L_x_20) ;  /* 0x0000000000087947 */ /* 0x000ff40003800000 */
.L_x_19:
[----:B------:R-:W0:Y:S01]  /*06d0*/  LDC R8, c[0x0][0x3a0] ;  /* 0x0000e800ff087b82 */ /* 0x000e220000000800 */
[----:B------:R-:W-:-:S07]  /*06e0*/  LOP3.LUT R9, R3, 0x80000, RZ, 0xfc, !PT ;  /* 0x0008000003097812 */ /* 0x000fce00078efcff */
.L_x_20:
[----:B------:R-:W-:Y:S02]  /*06f0*/  IMAD.MOV.U32 R3, RZ, RZ, 0x0 ;  /* 0x00000000ff037424 */ /* 0x000fe400078e00ff */
[----:B0-----:R-:W-:Y:S02]  /*0700*/  IMAD.MOV.U32 R4, RZ, RZ, R8 ;  /* 0x000000ffff047224 */ /* 0x001fe400078e0008 */
[----:B------:R-:W-:Y:S01]  /*0710*/  IMAD.MOV.U32 R5, RZ, RZ, R9 ;  /* 0x000000ffff057224 */ /* 0x000fe200078e0009 */
[----:B------:R-:W-:Y:S06]  /*0720*/  RET.REL.NODEC R2 `(_Z15DERIVATIVE_STEPPdS_S_S_di) ;  /* 0xfffffff802347950 */ /* 0x000fec0003c3ffff */
        .weak           $__internal_2_$__cuda_sm20_div_rn_f64_full
        .type           $__internal_2_$__cuda_sm20_div_rn_f64_full,@function
        .size           $__internal_2_$__cuda_sm20_div_rn_f64_full,(.L_x_32 - $__internal_2_$__cuda_sm20_div_rn_f64_full)
$__internal_2_$__cuda_sm20_div_rn_f64_full:
        /* <DEDUP_REMOVED lines=67> */
.L_x_23:
        /* <DEDUP_REMOVED lines=16> */
.L_x_26:
[----:B------:R-:W-:Y:S01]  /*0c60*/  LOP3.LUT R13, R5, 0x80000, RZ, 0xfc, !PT ;  /* 0x00080000050d7812 */ /* 0x000fe200078efcff */
[----:B------:R-:W-:Y:S01]  /*0c70*/  IMAD.MOV.U32 R12, RZ, RZ, R4 ;  /* 0x000000ffff0c7224 */ /* 0x000fe200078e0004 */
[----:B------:R-:W-:Y:S06]  /*0c80*/  BRA `(.L_x_24) ;  /* 0x0000000000087947 */ /* 0x000fec0003800000 */
.L_x_25:
[----:B------:R-:W-:Y:S01]  /*0c90*/  LOP3.LUT R13, R7, 0x80000, RZ, 0xfc, !PT ;  /* 0x00080000070d7812 */ /* 0x000fe200078efcff */
[----:B------:R-:W-:-:S07]  /*0ca0*/  IMAD.MOV.U32 R12, RZ, RZ, R6 ;  /* 0x000000ffff0c7224 */ /* 0x000fce00078e0006 */
.L_x_24:
[----:B------:R-:W-:Y:S05]  /*0cb0*/  BSYNC.RECONVERGENT B1 ;  /* 0x0000000000017941 */ /* 0x000fea0003800200 */
.L_x_22:
[----:B------:R-:W-:Y:S02]  /*0cc0*/  IMAD.MOV.U32 R11, RZ, RZ, 0x0 ;  /* 0x00000000ff0b7424 */ /* 0x000fe400078e00ff */
[----:B------:R-:W-:Y:S02]  /*0cd0*/  IMAD.MOV.U32 R2, RZ, RZ, R12 ;  /* 0x000000ffff027224 */ /* 0x000fe400078e000c */
[----:B------:R-:W-:Y:S01]  /*0ce0*/  IMAD.MOV.U32 R3, RZ, RZ, R13 ;  /* 0x000000ffff037224 */ /* 0x000fe200078e000d */
[----:B------:R-:W-:Y:S06]  /*0cf0*/  RET.REL.NODEC R10 `(_Z15DERIVATIVE_STEPPdS_S_S_di) ;  /* 0xfffffff00ac07950 */ /* 0x000fec0003c3ffff */
.L_x_27:
        /* <DEDUP_REMOVED lines=16> */
.L_x_32:


//--------------------- .text._Z6ASSIGNPdd        --------------------------
	.section	.text._Z6ASSIGNPdd,"ax",@progbits
	.align	128
        .global         _Z6ASSIGNPdd
        .type           _Z6ASSIGNPdd,@function
        .size           _Z6ASSIGNPdd,(.L_x_38 - _Z6ASSIGNPdd)
        .other          _Z6ASSIGNPdd,@"STO_CUDA_ENTRY STV_DEFAULT"
_Z6ASSIGNPdd:
.text._Z6ASSIGNPdd:
[----:B------:R-:W-:Y:S01]  /*0000*/  LDC R1, c[0x0][0x37c] ;  /* 0x0000df00ff017b82 */ /* 0x000fe20000000800 */
[----:B------:R-:W0:Y:S07]  /*0010*/  S2R R7, SR_TID.X ;  /* 0x0000000000077919 */ /* 0x000e2e0000002100 */
[----:B------:R-:W0:Y:S01]  /*0020*/  S2UR UR6, SR_CTAID.X ;  /* 0x00000000000679c3 */ /* 0x000e220000002500 */
[----:B------:R-:W1:Y:S07]  /*0030*/  LDCU.64 UR4, c[0x0][0x358] ;  /* 0x00006b00ff0477ac */ /* 0x000e6e0008000a00 */
[----:B------:R-:W0:Y:S08]  /*0040*/  LDC R0, c[0x0][0x360] ;  /* 0x0000d800ff007b82 */ /* 0x000e300000000800 */
[----:B------:R-:W2:Y:S08]  /*0050*/  LDC.64 R2, c[0x0][0x380] ;  /* 0x0000e000ff027b82 */ /* 0x000eb00000000a00 */
[----:B------:R-:W1:Y:S01]  /*0060*/  LDC.64 R4, c[0x0][0x388] ;  /* 0x0000e200ff047b82 */ /* 0x000e620000000a00 */
[----:B0-----:R-:W-:-:S04]  /*0070*/  IMAD R7, R0, UR6, R7 ;  /* 0x0000000600077c24 */ /* 0x001fc8000f8e0207 */
[----:B--2---:R-:W-:-:S05]  /*0080*/  IMAD.WIDE R2, R7, 0x8, R2 ;  /* 0x0000000807027825 */ /* 0x004fca00078e0202 */
[----:B-1----:R-:W-:Y:S01]  /*0090*/  STG.E.64 desc[UR4][R2.64], R4 ;  /* 0x0000000402007986 */ /* 0x002fe2000c101b04 */
[----:B------:R-:W-:Y:S05]  /*00a0*/  EXIT ;  /* 0x000000000000794d */ /* 0x000fea0003800000 */
.L_x_28:
        /* <DEDUP_REMOVED lines=13> */
.L_x_38:


//--------------------- .nv.shared.reserved.0     --------------------------
	.section	.nv.shared.reserved.0,"aw",@nobits
	.weak		__nv_reservedSMEM_offset_0_alias
	.size		__nv_reservedSMEM_offset_0_alias, 0, 64
	.other		__nv_reservedSMEM_offset_0_alias,@"STO_CUDA_RESERVED_SHARED STV_DEFAULT"
__nv_reservedSMEM_offset_0_alias:
	.zero		0
	.zero		64


//--------------------- .nv.constant0._Z18NORMALIZE_FUNCTIONPdS_ --------------------------
	.section	.nv.constant0._Z18NORMALIZE_FUNCTIONPdS_,"a",@progbits
	.sectionflags	@""
	.align	4
.nv.constant0._Z18NORMALIZE_FUNCTIONPdS_:
	.zero		912


//--------------------- .nv.constant0._Z18NORMALIZE_CONSTANTPdS_ --------------------------
	.section	.nv.constant0._Z18NORMALIZE_CONSTANTPdS_,"a",@progbits
	.sectionflags	@""
	.align	4
.nv.constant0._Z18NORMALIZE_CONSTANTPdS_:
	.zero		912


//--------------------- .nv.constant0._Z10FINAL_STEPPdS_di --------------------------
	.section	.nv.constant0._Z10FINAL_STEPPdS_di,"a",@progbits
	.sectionflags	@""
	.align	4
.nv.constant0._Z10FINAL_STEPPdS_di:
	.zero		924


//--------------------- .nv.constant0._Z11UPDATE_STEPPdS_S_di --------------------------
	.section	.nv.constant0._Z11UPDATE_STEPPdS_S_di,"a",@progbits
	.sectionflags	@""
	.align	4
.nv.constant0._Z11UPDATE_STEPPdS_S_di:
	.zero		932


//--------------------- .nv.constant0._Z15DERIVATIVE_STEPPdS_S_S_di --------------------------
	.section	.nv.constant0._Z15DERIVATIVE_STEPPdS_S_S_di,"a",@progbits
	.sectionflags	@""
	.align	4
.nv.constant0._Z15DERIVATIVE_STEPPdS_S_S_di:
	.zero		940


//--------------------- .nv.constant0._Z6ASSIGNPdd --------------------------
	.section	.nv.constant0._Z6ASSIGNPdd,"a",@progbits
	.sectionflags	@""
	.align	4
.nv.constant0._Z6ASSIGNPdd:
	.zero		912


//--------------------- SYMBOLS --------------------------

	.type		.nv.reservedSmem.offset0,@object
	.size		.nv.reservedSmem.offset0,0x4
